//
// Generated by NVIDIA NVVM Compiler
//
// Compiler Build ID: CL-36424714
// Cuda compilation tools, release 13.0, V13.0.88
// Based on NVVM 20.0.0
//

.version 9.0
.target sm_100
.address_size 64

	// .globl	_Z15test_keystreamsPKcS0_S0_PKhPhS3_S3_S3_iii
.const .align 1 .b8 d_const_char_to_uint[256];

.visible .entry _Z15test_keystreamsPKcS0_S0_PKhPhS3_S3_S3_iii(
	.param .u64 .ptr .align 1 _Z15test_keystreamsPKcS0_S0_PKhPhS3_S3_S3_iii_param_0,
	.param .u64 .ptr .align 1 _Z15test_keystreamsPKcS0_S0_PKhPhS3_S3_S3_iii_param_1,
	.param .u64 .ptr .align 1 _Z15test_keystreamsPKcS0_S0_PKhPhS3_S3_S3_iii_param_2,
	.param .u64 .ptr .align 1 _Z15test_keystreamsPKcS0_S0_PKhPhS3_S3_S3_iii_param_3,
	.param .u64 .ptr .align 1 _Z15test_keystreamsPKcS0_S0_PKhPhS3_S3_S3_iii_param_4,
	.param .u64 .ptr .align 1 _Z15test_keystreamsPKcS0_S0_PKhPhS3_S3_S3_iii_param_5,
	.param .u64 .ptr .align 1 _Z15test_keystreamsPKcS0_S0_PKhPhS3_S3_S3_iii_param_6,
	.param .u64 .ptr .align 1 _Z15test_keystreamsPKcS0_S0_PKhPhS3_S3_S3_iii_param_7,
	.param .u32 _Z15test_keystreamsPKcS0_S0_PKhPhS3_S3_S3_iii_param_8,
	.param .u32 _Z15test_keystreamsPKcS0_S0_PKhPhS3_S3_S3_iii_param_9,
	.param .u32 _Z15test_keystreamsPKcS0_S0_PKhPhS3_S3_S3_iii_param_10
)
{
	.reg .pred 	%p<69>;
	.reg .b16 	%rs<51>;
	.reg .b32 	%r<1135>;
	.reg .b64 	%rd<10>;

	ld.param.u64 	%rd3, [_Z15test_keystreamsPKcS0_S0_PKhPhS3_S3_S3_iii_param_4];
	ld.param.u64 	%rd4, [_Z15test_keystreamsPKcS0_S0_PKhPhS3_S3_S3_iii_param_5];
	ld.param.u32 	%r44, [_Z15test_keystreamsPKcS0_S0_PKhPhS3_S3_S3_iii_param_10];
	mov.u32 	%r45, %tid.x;
	setp.ne.s32 	%p1, %r45, 0;
	@%p1 bra 	$L__BB0_69;
	shr.u32 	%r46, %r44, 31;
	add.s32 	%r47, %r44, %r46;
	shr.s32 	%r1, %r47, 1;
	setp.lt.s32 	%p2, %r44, 2;
	@%p2 bra 	$L__BB0_69;
	ld.param.u64 	%rd9, [_Z15test_keystreamsPKcS0_S0_PKhPhS3_S3_S3_iii_param_7];
	cvta.to.global.u64 	%rd6, %rd3;
	ld.global.nc.u8 	%rs1, [%rd6+30];
	cvt.u32.u8 	%r49, %rs1;
	ld.global.nc.u8 	%rs2, [%rd6+29];
	cvt.u16.u8 	%rs3, %rs2;
	ld.global.nc.u8 	%rs4, [%rd6+28];
	cvt.u32.u8 	%r50, %rs4;
	ld.global.nc.u8 	%rs5, [%rd6+26];
	cvt.u32.u8 	%r51, %rs5;
	ld.global.nc.u8 	%rs6, [%rd6+25];
	cvt.u16.u8 	%rs7, %rs6;
	ld.global.nc.u8 	%rs8, [%rd6+24];
	cvt.u32.u8 	%r52, %rs8;
	ld.global.nc.u8 	%rs9, [%rd6+22];
	cvt.u32.u8 	%r53, %rs9;
	ld.global.nc.u8 	%rs10, [%rd6+21];
	cvt.u16.u8 	%rs11, %rs10;
	ld.global.nc.u8 	%rs12, [%rd6+20];
	cvt.u32.u8 	%r54, %rs12;
	ld.global.nc.u8 	%rs13, [%rd6+18];
	cvt.u32.u8 	%r55, %rs13;
	ld.global.nc.u8 	%rs14, [%rd6+17];
	cvt.u16.u8 	%rs15, %rs14;
	ld.global.nc.u8 	%rs16, [%rd6+16];
	cvt.u32.u8 	%r56, %rs16;
	ld.global.nc.u8 	%rs17, [%rd6+14];
	cvt.u32.u8 	%r57, %rs17;
	ld.global.nc.u8 	%rs18, [%rd6+13];
	cvt.u16.u8 	%rs19, %rs18;
	ld.global.nc.u8 	%rs20, [%rd6+12];
	cvt.u32.u8 	%r58, %rs20;
	ld.global.nc.u8 	%rs21, [%rd6+10];
	cvt.u32.u8 	%r59, %rs21;
	ld.global.nc.u8 	%rs22, [%rd6+9];
	cvt.u16.u8 	%rs23, %rs22;
	ld.global.nc.u8 	%rs24, [%rd6+8];
	cvt.u32.u8 	%r60, %rs24;
	ld.global.nc.u8 	%rs25, [%rd6+6];
	cvt.u32.u8 	%r61, %rs25;
	ld.global.nc.u8 	%rs26, [%rd6+5];
	cvt.u16.u8 	%rs27, %rs26;
	ld.global.nc.u8 	%rs28, [%rd6+4];
	cvt.u32.u8 	%r62, %rs28;
	ld.global.nc.u8 	%rs29, [%rd6+2];
	cvt.u32.u8 	%r63, %rs29;
	ld.global.nc.u8 	%rs30, [%rd6+1];
	cvt.u16.u8 	%rs31, %rs30;
	ld.global.nc.u8 	%rs32, [%rd6];
	cvt.u32.u8 	%r64, %rs32;
	cvta.to.global.u64 	%rd7, %rd4;
	ld.global.nc.u8 	%rs33, [%rd7+6];
	cvt.u32.u8 	%r65, %rs33;
	ld.global.nc.u8 	%rs34, [%rd7+5];
	cvt.u16.u8 	%rs35, %rs34;
	ld.global.nc.u8 	%rs36, [%rd7+4];
	cvt.u32.u8 	%r66, %rs36;
	ld.global.nc.u8 	%rs37, [%rd7+2];
	cvt.u32.u8 	%r67, %rs37;
	ld.global.nc.u8 	%rs38, [%rd7+1];
	cvt.u16.u8 	%rs39, %rs38;
	ld.global.nc.u8 	%rs40, [%rd7];
	cvt.u32.u8 	%r68, %rs40;
	add.s32 	%r69, %r1, 63;
	shr.u32 	%r70, %r69, 6;
	mul.wide.u16 	%r71, %rs39, 256;
	or.b32  	%r72, %r71, %r68;
	shl.b32 	%r73, %r67, 16;
	or.b32  	%r74, %r72, %r73;
	ld.global.nc.u8 	%rs41, [%rd7+3];
	cvt.u32.u8 	%r75, %rs41;
	shl.b32 	%r76, %r75, 24;
	or.b32  	%r2, %r74, %r76;
	mul.wide.u16 	%r77, %rs35, 256;
	or.b32  	%r78, %r77, %r66;
	shl.b32 	%r79, %r65, 16;
	or.b32  	%r80, %r78, %r79;
	ld.global.nc.u8 	%rs42, [%rd7+7];
	cvt.u32.u8 	%r81, %rs42;
	shl.b32 	%r82, %r81, 24;
	or.b32  	%r3, %r80, %r82;
	max.u32 	%r4, %r70, 1;
	mul.wide.u16 	%r83, %rs31, 256;
	or.b32  	%r84, %r83, %r64;
	shl.b32 	%r85, %r63, 16;
	or.b32  	%r86, %r84, %r85;
	ld.global.nc.u8 	%rs43, [%rd6+3];
	cvt.u32.u8 	%r87, %rs43;
	shl.b32 	%r88, %r87, 24;
	or.b32  	%r5, %r86, %r88;
	mul.wide.u16 	%r89, %rs27, 256;
	or.b32  	%r90, %r89, %r62;
	shl.b32 	%r91, %r61, 16;
	or.b32  	%r92, %r90, %r91;
	ld.global.nc.u8 	%rs44, [%rd6+7];
	cvt.u32.u8 	%r93, %rs44;
	shl.b32 	%r94, %r93, 24;
	or.b32  	%r6, %r92, %r94;
	mul.wide.u16 	%r95, %rs23, 256;
	or.b32  	%r96, %r95, %r60;
	shl.b32 	%r97, %r59, 16;
	or.b32  	%r98, %r96, %r97;
	ld.global.nc.u8 	%rs45, [%rd6+11];
	cvt.u32.u8 	%r99, %rs45;
	shl.b32 	%r100, %r99, 24;
	or.b32  	%r7, %r98, %r100;
	mul.wide.u16 	%r101, %rs19, 256;
	or.b32  	%r102, %r101, %r58;
	shl.b32 	%r103, %r57, 16;
	or.b32  	%r104, %r102, %r103;
	ld.global.nc.u8 	%rs46, [%rd6+15];
	cvt.u32.u8 	%r105, %rs46;
	shl.b32 	%r106, %r105, 24;
	or.b32  	%r8, %r104, %r106;
	mul.wide.u16 	%r107, %rs15, 256;
	or.b32  	%r108, %r107, %r56;
	shl.b32 	%r109, %r55, 16;
	or.b32  	%r110, %r108, %r109;
	ld.global.nc.u8 	%rs47, [%rd6+19];
	cvt.u32.u8 	%r111, %rs47;
	shl.b32 	%r112, %r111, 24;
	or.b32  	%r9, %r110, %r112;
	mul.wide.u16 	%r113, %rs11, 256;
	or.b32  	%r114, %r113, %r54;
	shl.b32 	%r115, %r53, 16;
	or.b32  	%r116, %r114, %r115;
	ld.global.nc.u8 	%rs48, [%rd6+23];
	cvt.u32.u8 	%r117, %rs48;
	shl.b32 	%r118, %r117, 24;
	or.b32  	%r10, %r116, %r118;
	mul.wide.u16 	%r119, %rs7, 256;
	or.b32  	%r120, %r119, %r52;
	shl.b32 	%r121, %r51, 16;
	or.b32  	%r122, %r120, %r121;
	ld.global.nc.u8 	%rs49, [%rd6+27];
	cvt.u32.u8 	%r123, %rs49;
	shl.b32 	%r124, %r123, 24;
	or.b32  	%r11, %r122, %r124;
	mul.wide.u16 	%r125, %rs3, 256;
	or.b32  	%r126, %r125, %r50;
	shl.b32 	%r127, %r49, 16;
	or.b32  	%r128, %r126, %r127;
	ld.global.nc.u8 	%rs50, [%rd6+31];
	cvt.u32.u8 	%r129, %rs50;
	shl.b32 	%r130, %r129, 24;
	or.b32  	%r12, %r128, %r130;
	add.s32 	%r131, %r7, 2036477234;
	xor.b32  	%r132, %r2, %r131;
	shf.l.wrap.b32 	%r133, %r132, %r132, 16;
	add.s32 	%r134, %r11, %r133;
	xor.b32  	%r135, %r7, %r134;
	shf.l.wrap.b32 	%r136, %r135, %r135, 12;
	add.s32 	%r137, %r131, %r136;
	xor.b32  	%r138, %r133, %r137;
	shf.l.wrap.b32 	%r13, %r138, %r138, 8;
	add.s32 	%r14, %r134, %r13;
	xor.b32  	%r139, %r136, %r14;
	shf.l.wrap.b32 	%r15, %r139, %r139, 7;
	add.s32 	%r140, %r8, 1797285236;
	xor.b32  	%r141, %r3, %r140;
	shf.l.wrap.b32 	%r142, %r141, %r141, 16;
	add.s32 	%r143, %r12, %r142;
	xor.b32  	%r144, %r8, %r143;
	shf.l.wrap.b32 	%r145, %r144, %r144, 12;
	add.s32 	%r16, %r140, %r145;
	xor.b32  	%r146, %r142, %r16;
	shf.l.wrap.b32 	%r17, %r146, %r146, 8;
	add.s32 	%r18, %r143, %r17;
	xor.b32  	%r147, %r145, %r18;
	shf.l.wrap.b32 	%r19, %r147, %r147, 7;
	add.s32 	%r20, %r137, %r19;
	cvta.to.global.u64 	%rd1, %rd9;
	mov.b32 	%r1133, 0;
	mov.u32 	%r1132, %r1;
	mov.u32 	%r1134, %r1133;
$L__BB0_3:
	add.s32 	%r148, %r5, 1634760805;
	xor.b32  	%r149, %r1134, %r148;
	shf.l.wrap.b32 	%r150, %r149, %r149, 16;
	add.s32 	%r151, %r9, %r150;
	xor.b32  	%r152, %r5, %r151;
	shf.l.wrap.b32 	%r153, %r152, %r152, 12;
	add.s32 	%r154, %r148, %r153;
	xor.b32  	%r155, %r150, %r154;
	shf.l.wrap.b32 	%r156, %r155, %r155, 8;
	add.s32 	%r157, %r151, %r156;
	xor.b32  	%r158, %r153, %r157;
	shf.l.wrap.b32 	%r159, %r158, %r158, 7;
	add.s32 	%r160, %r6, 857760878;
	xor.b32  	%r161, %r1133, %r160;
	shf.l.wrap.b32 	%r162, %r161, %r161, 16;
	add.s32 	%r163, %r10, %r162;
	xor.b32  	%r164, %r6, %r163;
	shf.l.wrap.b32 	%r165, %r164, %r164, 12;
	add.s32 	%r166, %r160, %r165;
	xor.b32  	%r167, %r162, %r166;
	shf.l.wrap.b32 	%r168, %r167, %r167, 8;
	add.s32 	%r169, %r163, %r168;
	xor.b32  	%r170, %r165, %r169;
	shf.l.wrap.b32 	%r171, %r170, %r170, 7;
	add.s32 	%r172, %r154, %r171;
	xor.b32  	%r173, %r17, %r172;
	shf.l.wrap.b32 	%r174, %r173, %r173, 16;
	add.s32 	%r175, %r14, %r174;
	xor.b32  	%r176, %r171, %r175;
	shf.l.wrap.b32 	%r177, %r176, %r176, 12;
	add.s32 	%r178, %r172, %r177;
	xor.b32  	%r179, %r174, %r178;
	shf.l.wrap.b32 	%r180, %r179, %r179, 8;
	add.s32 	%r181, %r175, %r180;
	xor.b32  	%r182, %r177, %r181;
	shf.l.wrap.b32 	%r183, %r182, %r182, 7;
	add.s32 	%r184, %r166, %r15;
	xor.b32  	%r185, %r156, %r184;
	shf.l.wrap.b32 	%r186, %r185, %r185, 16;
	add.s32 	%r187, %r18, %r186;
	xor.b32  	%r188, %r15, %r187;
	shf.l.wrap.b32 	%r189, %r188, %r188, 12;
	add.s32 	%r190, %r184, %r189;
	xor.b32  	%r191, %r186, %r190;
	shf.l.wrap.b32 	%r192, %r191, %r191, 8;
	add.s32 	%r193, %r187, %r192;
	xor.b32  	%r194, %r189, %r193;
	shf.l.wrap.b32 	%r195, %r194, %r194, 7;
	xor.b32  	%r196, %r168, %r20;
	shf.l.wrap.b32 	%r197, %r196, %r196, 16;
	add.s32 	%r198, %r157, %r197;
	xor.b32  	%r199, %r19, %r198;
	shf.l.wrap.b32 	%r200, %r199, %r199, 12;
	add.s32 	%r201, %r20, %r200;
	xor.b32  	%r202, %r197, %r201;
	shf.l.wrap.b32 	%r203, %r202, %r202, 8;
	add.s32 	%r204, %r198, %r203;
	xor.b32  	%r205, %r200, %r204;
	shf.l.wrap.b32 	%r206, %r205, %r205, 7;
	add.s32 	%r207, %r16, %r159;
	xor.b32  	%r208, %r13, %r207;
	shf.l.wrap.b32 	%r209, %r208, %r208, 16;
	add.s32 	%r210, %r169, %r209;
	xor.b32  	%r211, %r159, %r210;
	shf.l.wrap.b32 	%r212, %r211, %r211, 12;
	add.s32 	%r213, %r207, %r212;
	xor.b32  	%r214, %r209, %r213;
	shf.l.wrap.b32 	%r215, %r214, %r214, 8;
	add.s32 	%r216, %r210, %r215;
	xor.b32  	%r217, %r212, %r216;
	shf.l.wrap.b32 	%r218, %r217, %r217, 7;
	add.s32 	%r219, %r178, %r218;
	xor.b32  	%r220, %r192, %r219;
	shf.l.wrap.b32 	%r221, %r220, %r220, 16;
	add.s32 	%r222, %r204, %r221;
	xor.b32  	%r223, %r218, %r222;
	shf.l.wrap.b32 	%r224, %r223, %r223, 12;
	add.s32 	%r225, %r219, %r224;
	xor.b32  	%r226, %r221, %r225;
	shf.l.wrap.b32 	%r227, %r226, %r226, 8;
	add.s32 	%r228, %r222, %r227;
	xor.b32  	%r229, %r224, %r228;
	shf.l.wrap.b32 	%r230, %r229, %r229, 7;
	add.s32 	%r231, %r190, %r183;
	xor.b32  	%r232, %r203, %r231;
	shf.l.wrap.b32 	%r233, %r232, %r232, 16;
	add.s32 	%r234, %r216, %r233;
	xor.b32  	%r235, %r183, %r234;
	shf.l.wrap.b32 	%r236, %r235, %r235, 12;
	add.s32 	%r237, %r231, %r236;
	xor.b32  	%r238, %r233, %r237;
	shf.l.wrap.b32 	%r239, %r238, %r238, 8;
	add.s32 	%r240, %r234, %r239;
	xor.b32  	%r241, %r236, %r240;
	shf.l.wrap.b32 	%r242, %r241, %r241, 7;
	add.s32 	%r243, %r201, %r195;
	xor.b32  	%r244, %r215, %r243;
	shf.l.wrap.b32 	%r245, %r244, %r244, 16;
	add.s32 	%r246, %r181, %r245;
	xor.b32  	%r247, %r195, %r246;
	shf.l.wrap.b32 	%r248, %r247, %r247, 12;
	add.s32 	%r249, %r243, %r248;
	xor.b32  	%r250, %r245, %r249;
	shf.l.wrap.b32 	%r251, %r250, %r250, 8;
	add.s32 	%r252, %r246, %r251;
	xor.b32  	%r253, %r248, %r252;
	shf.l.wrap.b32 	%r254, %r253, %r253, 7;
	add.s32 	%r255, %r213, %r206;
	xor.b32  	%r256, %r180, %r255;
	shf.l.wrap.b32 	%r257, %r256, %r256, 16;
	add.s32 	%r258, %r193, %r257;
	xor.b32  	%r259, %r206, %r258;
	shf.l.wrap.b32 	%r260, %r259, %r259, 12;
	add.s32 	%r261, %r255, %r260;
	xor.b32  	%r262, %r257, %r261;
	shf.l.wrap.b32 	%r263, %r262, %r262, 8;
	add.s32 	%r264, %r258, %r263;
	xor.b32  	%r265, %r260, %r264;
	shf.l.wrap.b32 	%r266, %r265, %r265, 7;
	add.s32 	%r267, %r225, %r242;
	xor.b32  	%r268, %r263, %r267;
	shf.l.wrap.b32 	%r269, %r268, %r268, 16;
	add.s32 	%r270, %r252, %r269;
	xor.b32  	%r271, %r242, %r270;
	shf.l.wrap.b32 	%r272, %r271, %r271, 12;
	add.s32 	%r273, %r267, %r272;
	xor.b32  	%r274, %r269, %r273;
	shf.l.wrap.b32 	%r275, %r274, %r274, 8;
	add.s32 	%r276, %r270, %r275;
	xor.b32  	%r277, %r272, %r276;
	shf.l.wrap.b32 	%r278, %r277, %r277, 7;
	add.s32 	%r279, %r237, %r254;
	xor.b32  	%r280, %r227, %r279;
	shf.l.wrap.b32 	%r281, %r280, %r280, 16;
	add.s32 	%r282, %r264, %r281;
	xor.b32  	%r283, %r254, %r282;
	shf.l.wrap.b32 	%r284, %r283, %r283, 12;
	add.s32 	%r285, %r279, %r284;
	xor.b32  	%r286, %r281, %r285;
	shf.l.wrap.b32 	%r287, %r286, %r286, 8;
	add.s32 	%r288, %r282, %r287;
	xor.b32  	%r289, %r284, %r288;
	shf.l.wrap.b32 	%r290, %r289, %r289, 7;
	add.s32 	%r291, %r249, %r266;
	xor.b32  	%r292, %r239, %r291;
	shf.l.wrap.b32 	%r293, %r292, %r292, 16;
	add.s32 	%r294, %r228, %r293;
	xor.b32  	%r295, %r266, %r294;
	shf.l.wrap.b32 	%r296, %r295, %r295, 12;
	add.s32 	%r297, %r291, %r296;
	xor.b32  	%r298, %r293, %r297;
	shf.l.wrap.b32 	%r299, %r298, %r298, 8;
	add.s32 	%r300, %r294, %r299;
	xor.b32  	%r301, %r296, %r300;
	shf.l.wrap.b32 	%r302, %r301, %r301, 7;
	add.s32 	%r303, %r261, %r230;
	xor.b32  	%r304, %r251, %r303;
	shf.l.wrap.b32 	%r305, %r304, %r304, 16;
	add.s32 	%r306, %r240, %r305;
	xor.b32  	%r307, %r230, %r306;
	shf.l.wrap.b32 	%r308, %r307, %r307, 12;
	add.s32 	%r309, %r303, %r308;
	xor.b32  	%r310, %r305, %r309;
	shf.l.wrap.b32 	%r311, %r310, %r310, 8;
	add.s32 	%r312, %r306, %r311;
	xor.b32  	%r313, %r308, %r312;
	shf.l.wrap.b32 	%r314, %r313, %r313, 7;
	add.s32 	%r315, %r273, %r314;
	xor.b32  	%r316, %r287, %r315;
	shf.l.wrap.b32 	%r317, %r316, %r316, 16;
	add.s32 	%r318, %r300, %r317;
	xor.b32  	%r319, %r314, %r318;
	shf.l.wrap.b32 	%r320, %r319, %r319, 12;
	add.s32 	%r321, %r315, %r320;
	xor.b32  	%r322, %r317, %r321;
	shf.l.wrap.b32 	%r323, %r322, %r322, 8;
	add.s32 	%r324, %r318, %r323;
	xor.b32  	%r325, %r320, %r324;
	shf.l.wrap.b32 	%r326, %r325, %r325, 7;
	add.s32 	%r327, %r285, %r278;
	xor.b32  	%r328, %r299, %r327;
	shf.l.wrap.b32 	%r329, %r328, %r328, 16;
	add.s32 	%r330, %r312, %r329;
	xor.b32  	%r331, %r278, %r330;
	shf.l.wrap.b32 	%r332, %r331, %r331, 12;
	add.s32 	%r333, %r327, %r332;
	xor.b32  	%r334, %r329, %r333;
	shf.l.wrap.b32 	%r335, %r334, %r334, 8;
	add.s32 	%r336, %r330, %r335;
	xor.b32  	%r337, %r332, %r336;
	shf.l.wrap.b32 	%r338, %r337, %r337, 7;
	add.s32 	%r339, %r297, %r290;
	xor.b32  	%r340, %r311, %r339;
	shf.l.wrap.b32 	%r341, %r340, %r340, 16;
	add.s32 	%r342, %r276, %r341;
	xor.b32  	%r343, %r290, %r342;
	shf.l.wrap.b32 	%r344, %r343, %r343, 12;
	add.s32 	%r345, %r339, %r344;
	xor.b32  	%r346, %r341, %r345;
	shf.l.wrap.b32 	%r347, %r346, %r346, 8;
	add.s32 	%r348, %r342, %r347;
	xor.b32  	%r349, %r344, %r348;
	shf.l.wrap.b32 	%r350, %r349, %r349, 7;
	add.s32 	%r351, %r309, %r302;
	xor.b32  	%r352, %r275, %r351;
	shf.l.wrap.b32 	%r353, %r352, %r352, 16;
	add.s32 	%r354, %r288, %r353;
	xor.b32  	%r355, %r302, %r354;
	shf.l.wrap.b32 	%r356, %r355, %r355, 12;
	add.s32 	%r357, %r351, %r356;
	xor.b32  	%r358, %r353, %r357;
	shf.l.wrap.b32 	%r359, %r358, %r358, 8;
	add.s32 	%r360, %r354, %r359;
	xor.b32  	%r361, %r356, %r360;
	shf.l.wrap.b32 	%r362, %r361, %r361, 7;
	add.s32 	%r363, %r321, %r338;
	xor.b32  	%r364, %r359, %r363;
	shf.l.wrap.b32 	%r365, %r364, %r364, 16;
	add.s32 	%r366, %r348, %r365;
	xor.b32  	%r367, %r338, %r366;
	shf.l.wrap.b32 	%r368, %r367, %r367, 12;
	add.s32 	%r369, %r363, %r368;
	xor.b32  	%r370, %r365, %r369;
	shf.l.wrap.b32 	%r371, %r370, %r370, 8;
	add.s32 	%r372, %r366, %r371;
	xor.b32  	%r373, %r368, %r372;
	shf.l.wrap.b32 	%r374, %r373, %r373, 7;
	add.s32 	%r375, %r333, %r350;
	xor.b32  	%r376, %r323, %r375;
	shf.l.wrap.b32 	%r377, %r376, %r376, 16;
	add.s32 	%r378, %r360, %r377;
	xor.b32  	%r379, %r350, %r378;
	shf.l.wrap.b32 	%r380, %r379, %r379, 12;
	add.s32 	%r381, %r375, %r380;
	xor.b32  	%r382, %r377, %r381;
	shf.l.wrap.b32 	%r383, %r382, %r382, 8;
	add.s32 	%r384, %r378, %r383;
	xor.b32  	%r385, %r380, %r384;
	shf.l.wrap.b32 	%r386, %r385, %r385, 7;
	add.s32 	%r387, %r345, %r362;
	xor.b32  	%r388, %r335, %r387;
	shf.l.wrap.b32 	%r389, %r388, %r388, 16;
	add.s32 	%r390, %r324, %r389;
	xor.b32  	%r391, %r362, %r390;
	shf.l.wrap.b32 	%r392, %r391, %r391, 12;
	add.s32 	%r393, %r387, %r392;
	xor.b32  	%r394, %r389, %r393;
	shf.l.wrap.b32 	%r395, %r394, %r394, 8;
	add.s32 	%r396, %r390, %r395;
	xor.b32  	%r397, %r392, %r396;
	shf.l.wrap.b32 	%r398, %r397, %r397, 7;
	add.s32 	%r399, %r357, %r326;
	xor.b32  	%r400, %r347, %r399;
	shf.l.wrap.b32 	%r401, %r400, %r400, 16;
	add.s32 	%r402, %r336, %r401;
	xor.b32  	%r403, %r326, %r402;
	shf.l.wrap.b32 	%r404, %r403, %r403, 12;
	add.s32 	%r405, %r399, %r404;
	xor.b32  	%r406, %r401, %r405;
	shf.l.wrap.b32 	%r407, %r406, %r406, 8;
	add.s32 	%r408, %r402, %r407;
	xor.b32  	%r409, %r404, %r408;
	shf.l.wrap.b32 	%r410, %r409, %r409, 7;
	add.s32 	%r411, %r369, %r410;
	xor.b32  	%r412, %r383, %r411;
	shf.l.wrap.b32 	%r413, %r412, %r412, 16;
	add.s32 	%r414, %r396, %r413;
	xor.b32  	%r415, %r410, %r414;
	shf.l.wrap.b32 	%r416, %r415, %r415, 12;
	add.s32 	%r417, %r411, %r416;
	xor.b32  	%r418, %r413, %r417;
	shf.l.wrap.b32 	%r419, %r418, %r418, 8;
	add.s32 	%r420, %r414, %r419;
	xor.b32  	%r421, %r416, %r420;
	shf.l.wrap.b32 	%r422, %r421, %r421, 7;
	add.s32 	%r423, %r381, %r374;
	xor.b32  	%r424, %r395, %r423;
	shf.l.wrap.b32 	%r425, %r424, %r424, 16;
	add.s32 	%r426, %r408, %r425;
	xor.b32  	%r427, %r374, %r426;
	shf.l.wrap.b32 	%r428, %r427, %r427, 12;
	add.s32 	%r429, %r423, %r428;
	xor.b32  	%r430, %r425, %r429;
	shf.l.wrap.b32 	%r431, %r430, %r430, 8;
	add.s32 	%r432, %r426, %r431;
	xor.b32  	%r433, %r428, %r432;
	shf.l.wrap.b32 	%r434, %r433, %r433, 7;
	add.s32 	%r435, %r393, %r386;
	xor.b32  	%r436, %r407, %r435;
	shf.l.wrap.b32 	%r437, %r436, %r436, 16;
	add.s32 	%r438, %r372, %r437;
	xor.b32  	%r439, %r386, %r438;
	shf.l.wrap.b32 	%r440, %r439, %r439, 12;
	add.s32 	%r441, %r435, %r440;
	xor.b32  	%r442, %r437, %r441;
	shf.l.wrap.b32 	%r443, %r442, %r442, 8;
	add.s32 	%r444, %r438, %r443;
	xor.b32  	%r445, %r440, %r444;
	shf.l.wrap.b32 	%r446, %r445, %r445, 7;
	add.s32 	%r447, %r405, %r398;
	xor.b32  	%r448, %r371, %r447;
	shf.l.wrap.b32 	%r449, %r448, %r448, 16;
	add.s32 	%r450, %r384, %r449;
	xor.b32  	%r451, %r398, %r450;
	shf.l.wrap.b32 	%r452, %r451, %r451, 12;
	add.s32 	%r453, %r447, %r452;
	xor.b32  	%r454, %r449, %r453;
	shf.l.wrap.b32 	%r455, %r454, %r454, 8;
	add.s32 	%r456, %r450, %r455;
	xor.b32  	%r457, %r452, %r456;
	shf.l.wrap.b32 	%r458, %r457, %r457, 7;
	add.s32 	%r459, %r417, %r434;
	xor.b32  	%r460, %r455, %r459;
	shf.l.wrap.b32 	%r461, %r460, %r460, 16;
	add.s32 	%r462, %r444, %r461;
	xor.b32  	%r463, %r434, %r462;
	shf.l.wrap.b32 	%r464, %r463, %r463, 12;
	add.s32 	%r465, %r459, %r464;
	xor.b32  	%r466, %r461, %r465;
	shf.l.wrap.b32 	%r467, %r466, %r466, 8;
	add.s32 	%r468, %r462, %r467;
	xor.b32  	%r469, %r464, %r468;
	shf.l.wrap.b32 	%r470, %r469, %r469, 7;
	add.s32 	%r471, %r429, %r446;
	xor.b32  	%r472, %r419, %r471;
	shf.l.wrap.b32 	%r473, %r472, %r472, 16;
	add.s32 	%r474, %r456, %r473;
	xor.b32  	%r475, %r446, %r474;
	shf.l.wrap.b32 	%r476, %r475, %r475, 12;
	add.s32 	%r477, %r471, %r476;
	xor.b32  	%r478, %r473, %r477;
	shf.l.wrap.b32 	%r479, %r478, %r478, 8;
	add.s32 	%r480, %r474, %r479;
	xor.b32  	%r481, %r476, %r480;
	shf.l.wrap.b32 	%r482, %r481, %r481, 7;
	add.s32 	%r483, %r441, %r458;
	xor.b32  	%r484, %r431, %r483;
	shf.l.wrap.b32 	%r485, %r484, %r484, 16;
	add.s32 	%r486, %r420, %r485;
	xor.b32  	%r487, %r458, %r486;
	shf.l.wrap.b32 	%r488, %r487, %r487, 12;
	add.s32 	%r489, %r483, %r488;
	xor.b32  	%r490, %r485, %r489;
	shf.l.wrap.b32 	%r491, %r490, %r490, 8;
	add.s32 	%r492, %r486, %r491;
	xor.b32  	%r493, %r488, %r492;
	shf.l.wrap.b32 	%r494, %r493, %r493, 7;
	add.s32 	%r495, %r453, %r422;
	xor.b32  	%r496, %r443, %r495;
	shf.l.wrap.b32 	%r497, %r496, %r496, 16;
	add.s32 	%r498, %r432, %r497;
	xor.b32  	%r499, %r422, %r498;
	shf.l.wrap.b32 	%r500, %r499, %r499, 12;
	add.s32 	%r501, %r495, %r500;
	xor.b32  	%r502, %r497, %r501;
	shf.l.wrap.b32 	%r503, %r502, %r502, 8;
	add.s32 	%r504, %r498, %r503;
	xor.b32  	%r505, %r500, %r504;
	shf.l.wrap.b32 	%r506, %r505, %r505, 7;
	add.s32 	%r507, %r465, %r506;
	xor.b32  	%r508, %r479, %r507;
	shf.l.wrap.b32 	%r509, %r508, %r508, 16;
	add.s32 	%r510, %r492, %r509;
	xor.b32  	%r511, %r506, %r510;
	shf.l.wrap.b32 	%r512, %r511, %r511, 12;
	add.s32 	%r513, %r507, %r512;
	xor.b32  	%r514, %r509, %r513;
	shf.l.wrap.b32 	%r515, %r514, %r514, 8;
	add.s32 	%r516, %r510, %r515;
	xor.b32  	%r517, %r512, %r516;
	shf.l.wrap.b32 	%r518, %r517, %r517, 7;
	add.s32 	%r519, %r477, %r470;
	xor.b32  	%r520, %r491, %r519;
	shf.l.wrap.b32 	%r521, %r520, %r520, 16;
	add.s32 	%r522, %r504, %r521;
	xor.b32  	%r523, %r470, %r522;
	shf.l.wrap.b32 	%r524, %r523, %r523, 12;
	add.s32 	%r525, %r519, %r524;
	xor.b32  	%r526, %r521, %r525;
	shf.l.wrap.b32 	%r527, %r526, %r526, 8;
	add.s32 	%r528, %r522, %r527;
	xor.b32  	%r529, %r524, %r528;
	shf.l.wrap.b32 	%r530, %r529, %r529, 7;
	add.s32 	%r531, %r489, %r482;
	xor.b32  	%r532, %r503, %r531;
	shf.l.wrap.b32 	%r533, %r532, %r532, 16;
	add.s32 	%r534, %r468, %r533;
	xor.b32  	%r535, %r482, %r534;
	shf.l.wrap.b32 	%r536, %r535, %r535, 12;
	add.s32 	%r537, %r531, %r536;
	xor.b32  	%r538, %r533, %r537;
	shf.l.wrap.b32 	%r539, %r538, %r538, 8;
	add.s32 	%r540, %r534, %r539;
	xor.b32  	%r541, %r536, %r540;
	shf.l.wrap.b32 	%r542, %r541, %r541, 7;
	add.s32 	%r543, %r501, %r494;
	xor.b32  	%r544, %r467, %r543;
	shf.l.wrap.b32 	%r545, %r544, %r544, 16;
	add.s32 	%r546, %r480, %r545;
	xor.b32  	%r547, %r494, %r546;
	shf.l.wrap.b32 	%r548, %r547, %r547, 12;
	add.s32 	%r549, %r543, %r548;
	xor.b32  	%r550, %r545, %r549;
	shf.l.wrap.b32 	%r551, %r550, %r550, 8;
	add.s32 	%r552, %r546, %r551;
	xor.b32  	%r553, %r548, %r552;
	shf.l.wrap.b32 	%r554, %r553, %r553, 7;
	add.s32 	%r555, %r513, %r530;
	xor.b32  	%r556, %r551, %r555;
	shf.l.wrap.b32 	%r557, %r556, %r556, 16;
	add.s32 	%r558, %r540, %r557;
	xor.b32  	%r559, %r530, %r558;
	shf.l.wrap.b32 	%r560, %r559, %r559, 12;
	add.s32 	%r561, %r555, %r560;
	xor.b32  	%r562, %r557, %r561;
	shf.l.wrap.b32 	%r563, %r562, %r562, 8;
	add.s32 	%r564, %r558, %r563;
	xor.b32  	%r565, %r560, %r564;
	shf.l.wrap.b32 	%r566, %r565, %r565, 7;
	add.s32 	%r567, %r525, %r542;
	xor.b32  	%r568, %r515, %r567;
	shf.l.wrap.b32 	%r569, %r568, %r568, 16;
	add.s32 	%r570, %r552, %r569;
	xor.b32  	%r571, %r542, %r570;
	shf.l.wrap.b32 	%r572, %r571, %r571, 12;
	add.s32 	%r573, %r567, %r572;
	xor.b32  	%r574, %r569, %r573;
	shf.l.wrap.b32 	%r575, %r574, %r574, 8;
	add.s32 	%r576, %r570, %r575;
	xor.b32  	%r577, %r572, %r576;
	shf.l.wrap.b32 	%r578, %r577, %r577, 7;
	add.s32 	%r579, %r537, %r554;
	xor.b32  	%r580, %r527, %r579;
	shf.l.wrap.b32 	%r581, %r580, %r580, 16;
	add.s32 	%r582, %r516, %r581;
	xor.b32  	%r583, %r554, %r582;
	shf.l.wrap.b32 	%r584, %r583, %r583, 12;
	add.s32 	%r585, %r579, %r584;
	xor.b32  	%r586, %r581, %r585;
	shf.l.wrap.b32 	%r587, %r586, %r586, 8;
	add.s32 	%r588, %r582, %r587;
	xor.b32  	%r589, %r584, %r588;
	shf.l.wrap.b32 	%r590, %r589, %r589, 7;
	add.s32 	%r591, %r549, %r518;
	xor.b32  	%r592, %r539, %r591;
	shf.l.wrap.b32 	%r593, %r592, %r592, 16;
	add.s32 	%r594, %r528, %r593;
	xor.b32  	%r595, %r518, %r594;
	shf.l.wrap.b32 	%r596, %r595, %r595, 12;
	add.s32 	%r597, %r591, %r596;
	xor.b32  	%r598, %r593, %r597;
	shf.l.wrap.b32 	%r599, %r598, %r598, 8;
	add.s32 	%r600, %r594, %r599;
	xor.b32  	%r601, %r596, %r600;
	shf.l.wrap.b32 	%r602, %r601, %r601, 7;
	add.s32 	%r603, %r561, %r602;
	xor.b32  	%r604, %r575, %r603;
	shf.l.wrap.b32 	%r605, %r604, %r604, 16;
	add.s32 	%r606, %r588, %r605;
	xor.b32  	%r607, %r602, %r606;
	shf.l.wrap.b32 	%r608, %r607, %r607, 12;
	add.s32 	%r609, %r603, %r608;
	xor.b32  	%r610, %r605, %r609;
	shf.l.wrap.b32 	%r611, %r610, %r610, 8;
	add.s32 	%r612, %r606, %r611;
	xor.b32  	%r613, %r608, %r612;
	shf.l.wrap.b32 	%r614, %r613, %r613, 7;
	add.s32 	%r615, %r573, %r566;
	xor.b32  	%r616, %r587, %r615;
	shf.l.wrap.b32 	%r617, %r616, %r616, 16;
	add.s32 	%r618, %r600, %r617;
	xor.b32  	%r619, %r566, %r618;
	shf.l.wrap.b32 	%r620, %r619, %r619, 12;
	add.s32 	%r621, %r615, %r620;
	xor.b32  	%r622, %r617, %r621;
	shf.l.wrap.b32 	%r623, %r622, %r622, 8;
	add.s32 	%r624, %r618, %r623;
	xor.b32  	%r625, %r620, %r624;
	shf.l.wrap.b32 	%r626, %r625, %r625, 7;
	add.s32 	%r627, %r585, %r578;
	xor.b32  	%r628, %r599, %r627;
	shf.l.wrap.b32 	%r629, %r628, %r628, 16;
	add.s32 	%r630, %r564, %r629;
	xor.b32  	%r631, %r578, %r630;
	shf.l.wrap.b32 	%r632, %r631, %r631, 12;
	add.s32 	%r633, %r627, %r632;
	xor.b32  	%r634, %r629, %r633;
	shf.l.wrap.b32 	%r635, %r634, %r634, 8;
	add.s32 	%r636, %r630, %r635;
	xor.b32  	%r637, %r632, %r636;
	shf.l.wrap.b32 	%r638, %r637, %r637, 7;
	add.s32 	%r639, %r597, %r590;
	xor.b32  	%r640, %r563, %r639;
	shf.l.wrap.b32 	%r641, %r640, %r640, 16;
	add.s32 	%r642, %r576, %r641;
	xor.b32  	%r643, %r590, %r642;
	shf.l.wrap.b32 	%r644, %r643, %r643, 12;
	add.s32 	%r645, %r639, %r644;
	xor.b32  	%r646, %r641, %r645;
	shf.l.wrap.b32 	%r647, %r646, %r646, 8;
	add.s32 	%r648, %r642, %r647;
	xor.b32  	%r649, %r644, %r648;
	shf.l.wrap.b32 	%r650, %r649, %r649, 7;
	add.s32 	%r651, %r609, %r626;
	xor.b32  	%r652, %r647, %r651;
	shf.l.wrap.b32 	%r653, %r652, %r652, 16;
	add.s32 	%r654, %r636, %r653;
	xor.b32  	%r655, %r626, %r654;
	shf.l.wrap.b32 	%r656, %r655, %r655, 12;
	add.s32 	%r657, %r651, %r656;
	xor.b32  	%r658, %r653, %r657;
	shf.l.wrap.b32 	%r659, %r658, %r658, 8;
	add.s32 	%r660, %r654, %r659;
	xor.b32  	%r661, %r656, %r660;
	shf.l.wrap.b32 	%r662, %r661, %r661, 7;
	add.s32 	%r663, %r621, %r638;
	xor.b32  	%r664, %r611, %r663;
	shf.l.wrap.b32 	%r665, %r664, %r664, 16;
	add.s32 	%r666, %r648, %r665;
	xor.b32  	%r667, %r638, %r666;
	shf.l.wrap.b32 	%r668, %r667, %r667, 12;
	add.s32 	%r669, %r663, %r668;
	xor.b32  	%r670, %r665, %r669;
	shf.l.wrap.b32 	%r671, %r670, %r670, 8;
	add.s32 	%r672, %r666, %r671;
	xor.b32  	%r673, %r668, %r672;
	shf.l.wrap.b32 	%r674, %r673, %r673, 7;
	add.s32 	%r675, %r633, %r650;
	xor.b32  	%r676, %r623, %r675;
	shf.l.wrap.b32 	%r677, %r676, %r676, 16;
	add.s32 	%r678, %r612, %r677;
	xor.b32  	%r679, %r650, %r678;
	shf.l.wrap.b32 	%r680, %r679, %r679, 12;
	add.s32 	%r681, %r675, %r680;
	xor.b32  	%r682, %r677, %r681;
	shf.l.wrap.b32 	%r683, %r682, %r682, 8;
	add.s32 	%r684, %r678, %r683;
	xor.b32  	%r685, %r680, %r684;
	shf.l.wrap.b32 	%r686, %r685, %r685, 7;
	add.s32 	%r687, %r645, %r614;
	xor.b32  	%r688, %r635, %r687;
	shf.l.wrap.b32 	%r689, %r688, %r688, 16;
	add.s32 	%r690, %r624, %r689;
	xor.b32  	%r691, %r614, %r690;
	shf.l.wrap.b32 	%r692, %r691, %r691, 12;
	add.s32 	%r693, %r687, %r692;
	xor.b32  	%r694, %r689, %r693;
	shf.l.wrap.b32 	%r695, %r694, %r694, 8;
	add.s32 	%r696, %r690, %r695;
	xor.b32  	%r697, %r692, %r696;
	shf.l.wrap.b32 	%r698, %r697, %r697, 7;
	add.s32 	%r699, %r657, %r698;
	xor.b32  	%r700, %r671, %r699;
	shf.l.wrap.b32 	%r701, %r700, %r700, 16;
	add.s32 	%r702, %r684, %r701;
	xor.b32  	%r703, %r698, %r702;
	shf.l.wrap.b32 	%r704, %r703, %r703, 12;
	add.s32 	%r705, %r699, %r704;
	xor.b32  	%r706, %r701, %r705;
	shf.l.wrap.b32 	%r707, %r706, %r706, 8;
	add.s32 	%r708, %r702, %r707;
	xor.b32  	%r709, %r704, %r708;
	shf.l.wrap.b32 	%r710, %r709, %r709, 7;
	add.s32 	%r711, %r669, %r662;
	xor.b32  	%r712, %r683, %r711;
	shf.l.wrap.b32 	%r713, %r712, %r712, 16;
	add.s32 	%r714, %r696, %r713;
	xor.b32  	%r715, %r662, %r714;
	shf.l.wrap.b32 	%r716, %r715, %r715, 12;
	add.s32 	%r717, %r711, %r716;
	xor.b32  	%r718, %r713, %r717;
	shf.l.wrap.b32 	%r719, %r718, %r718, 8;
	add.s32 	%r720, %r714, %r719;
	xor.b32  	%r721, %r716, %r720;
	shf.l.wrap.b32 	%r722, %r721, %r721, 7;
	add.s32 	%r723, %r681, %r674;
	xor.b32  	%r724, %r695, %r723;
	shf.l.wrap.b32 	%r725, %r724, %r724, 16;
	add.s32 	%r726, %r660, %r725;
	xor.b32  	%r727, %r674, %r726;
	shf.l.wrap.b32 	%r728, %r727, %r727, 12;
	add.s32 	%r729, %r723, %r728;
	xor.b32  	%r730, %r725, %r729;
	shf.l.wrap.b32 	%r731, %r730, %r730, 8;
	add.s32 	%r732, %r726, %r731;
	xor.b32  	%r733, %r728, %r732;
	shf.l.wrap.b32 	%r734, %r733, %r733, 7;
	add.s32 	%r735, %r693, %r686;
	xor.b32  	%r736, %r659, %r735;
	shf.l.wrap.b32 	%r737, %r736, %r736, 16;
	add.s32 	%r738, %r672, %r737;
	xor.b32  	%r739, %r686, %r738;
	shf.l.wrap.b32 	%r740, %r739, %r739, 12;
	add.s32 	%r741, %r735, %r740;
	xor.b32  	%r742, %r737, %r741;
	shf.l.wrap.b32 	%r743, %r742, %r742, 8;
	add.s32 	%r744, %r738, %r743;
	xor.b32  	%r745, %r740, %r744;
	shf.l.wrap.b32 	%r746, %r745, %r745, 7;
	add.s32 	%r747, %r705, %r722;
	xor.b32  	%r748, %r743, %r747;
	shf.l.wrap.b32 	%r749, %r748, %r748, 16;
	add.s32 	%r750, %r732, %r749;
	xor.b32  	%r751, %r722, %r750;
	shf.l.wrap.b32 	%r752, %r751, %r751, 12;
	add.s32 	%r753, %r747, %r752;
	xor.b32  	%r754, %r749, %r753;
	shf.l.wrap.b32 	%r755, %r754, %r754, 8;
	add.s32 	%r756, %r750, %r755;
	xor.b32  	%r757, %r752, %r756;
	shf.l.wrap.b32 	%r758, %r757, %r757, 7;
	add.s32 	%r759, %r717, %r734;
	xor.b32  	%r760, %r707, %r759;
	shf.l.wrap.b32 	%r761, %r760, %r760, 16;
	add.s32 	%r762, %r744, %r761;
	xor.b32  	%r763, %r734, %r762;
	shf.l.wrap.b32 	%r764, %r763, %r763, 12;
	add.s32 	%r765, %r759, %r764;
	xor.b32  	%r766, %r761, %r765;
	shf.l.wrap.b32 	%r767, %r766, %r766, 8;
	add.s32 	%r768, %r762, %r767;
	xor.b32  	%r769, %r764, %r768;
	shf.l.wrap.b32 	%r770, %r769, %r769, 7;
	add.s32 	%r771, %r729, %r746;
	xor.b32  	%r772, %r719, %r771;
	shf.l.wrap.b32 	%r773, %r772, %r772, 16;
	add.s32 	%r774, %r708, %r773;
	xor.b32  	%r775, %r746, %r774;
	shf.l.wrap.b32 	%r776, %r775, %r775, 12;
	add.s32 	%r777, %r771, %r776;
	xor.b32  	%r778, %r773, %r777;
	shf.l.wrap.b32 	%r779, %r778, %r778, 8;
	add.s32 	%r780, %r774, %r779;
	xor.b32  	%r781, %r776, %r780;
	shf.l.wrap.b32 	%r782, %r781, %r781, 7;
	add.s32 	%r783, %r741, %r710;
	xor.b32  	%r784, %r731, %r783;
	shf.l.wrap.b32 	%r785, %r784, %r784, 16;
	add.s32 	%r786, %r720, %r785;
	xor.b32  	%r787, %r710, %r786;
	shf.l.wrap.b32 	%r788, %r787, %r787, 12;
	add.s32 	%r789, %r783, %r788;
	xor.b32  	%r790, %r785, %r789;
	shf.l.wrap.b32 	%r791, %r790, %r790, 8;
	add.s32 	%r792, %r786, %r791;
	xor.b32  	%r793, %r788, %r792;
	shf.l.wrap.b32 	%r794, %r793, %r793, 7;
	add.s32 	%r795, %r753, %r794;
	xor.b32  	%r796, %r767, %r795;
	shf.l.wrap.b32 	%r797, %r796, %r796, 16;
	add.s32 	%r798, %r780, %r797;
	xor.b32  	%r799, %r794, %r798;
	shf.l.wrap.b32 	%r800, %r799, %r799, 12;
	add.s32 	%r801, %r795, %r800;
	xor.b32  	%r802, %r797, %r801;
	shf.l.wrap.b32 	%r803, %r802, %r802, 8;
	add.s32 	%r804, %r798, %r803;
	xor.b32  	%r805, %r800, %r804;
	shf.l.wrap.b32 	%r806, %r805, %r805, 7;
	add.s32 	%r807, %r765, %r758;
	xor.b32  	%r808, %r779, %r807;
	shf.l.wrap.b32 	%r809, %r808, %r808, 16;
	add.s32 	%r810, %r792, %r809;
	xor.b32  	%r811, %r758, %r810;
	shf.l.wrap.b32 	%r812, %r811, %r811, 12;
	add.s32 	%r813, %r807, %r812;
	xor.b32  	%r814, %r809, %r813;
	shf.l.wrap.b32 	%r815, %r814, %r814, 8;
	add.s32 	%r816, %r810, %r815;
	xor.b32  	%r817, %r812, %r816;
	shf.l.wrap.b32 	%r818, %r817, %r817, 7;
	add.s32 	%r819, %r777, %r770;
	xor.b32  	%r820, %r791, %r819;
	shf.l.wrap.b32 	%r821, %r820, %r820, 16;
	add.s32 	%r822, %r756, %r821;
	xor.b32  	%r823, %r770, %r822;
	shf.l.wrap.b32 	%r824, %r823, %r823, 12;
	add.s32 	%r825, %r819, %r824;
	xor.b32  	%r826, %r821, %r825;
	shf.l.wrap.b32 	%r827, %r826, %r826, 8;
	add.s32 	%r828, %r822, %r827;
	xor.b32  	%r829, %r824, %r828;
	shf.l.wrap.b32 	%r830, %r829, %r829, 7;
	add.s32 	%r831, %r789, %r782;
	xor.b32  	%r832, %r755, %r831;
	shf.l.wrap.b32 	%r833, %r832, %r832, 16;
	add.s32 	%r834, %r768, %r833;
	xor.b32  	%r835, %r782, %r834;
	shf.l.wrap.b32 	%r836, %r835, %r835, 12;
	add.s32 	%r837, %r831, %r836;
	xor.b32  	%r838, %r833, %r837;
	shf.l.wrap.b32 	%r839, %r838, %r838, 8;
	add.s32 	%r840, %r834, %r839;
	xor.b32  	%r841, %r836, %r840;
	shf.l.wrap.b32 	%r842, %r841, %r841, 7;
	add.s32 	%r843, %r801, %r818;
	xor.b32  	%r844, %r839, %r843;
	shf.l.wrap.b32 	%r845, %r844, %r844, 16;
	add.s32 	%r846, %r828, %r845;
	xor.b32  	%r847, %r818, %r846;
	shf.l.wrap.b32 	%r848, %r847, %r847, 12;
	add.s32 	%r849, %r843, %r848;
	xor.b32  	%r850, %r845, %r849;
	shf.l.wrap.b32 	%r851, %r850, %r850, 8;
	add.s32 	%r852, %r846, %r851;
	xor.b32  	%r853, %r848, %r852;
	shf.l.wrap.b32 	%r854, %r853, %r853, 7;
	add.s32 	%r855, %r813, %r830;
	xor.b32  	%r856, %r803, %r855;
	shf.l.wrap.b32 	%r857, %r856, %r856, 16;
	add.s32 	%r858, %r840, %r857;
	xor.b32  	%r859, %r830, %r858;
	shf.l.wrap.b32 	%r860, %r859, %r859, 12;
	add.s32 	%r861, %r855, %r860;
	xor.b32  	%r862, %r857, %r861;
	shf.l.wrap.b32 	%r863, %r862, %r862, 8;
	add.s32 	%r864, %r858, %r863;
	xor.b32  	%r865, %r860, %r864;
	shf.l.wrap.b32 	%r866, %r865, %r865, 7;
	add.s32 	%r867, %r825, %r842;
	xor.b32  	%r868, %r815, %r867;
	shf.l.wrap.b32 	%r869, %r868, %r868, 16;
	add.s32 	%r870, %r804, %r869;
	xor.b32  	%r871, %r842, %r870;
	shf.l.wrap.b32 	%r872, %r871, %r871, 12;
	add.s32 	%r873, %r867, %r872;
	xor.b32  	%r874, %r869, %r873;
	shf.l.wrap.b32 	%r875, %r874, %r874, 8;
	add.s32 	%r876, %r870, %r875;
	xor.b32  	%r877, %r872, %r876;
	shf.l.wrap.b32 	%r878, %r877, %r877, 7;
	add.s32 	%r879, %r837, %r806;
	xor.b32  	%r880, %r827, %r879;
	shf.l.wrap.b32 	%r881, %r880, %r880, 16;
	add.s32 	%r882, %r816, %r881;
	xor.b32  	%r883, %r806, %r882;
	shf.l.wrap.b32 	%r884, %r883, %r883, 12;
	add.s32 	%r885, %r879, %r884;
	xor.b32  	%r886, %r881, %r885;
	shf.l.wrap.b32 	%r887, %r886, %r886, 8;
	add.s32 	%r888, %r882, %r887;
	xor.b32  	%r889, %r884, %r888;
	shf.l.wrap.b32 	%r890, %r889, %r889, 7;
	add.s32 	%r891, %r849, %r890;
	xor.b32  	%r892, %r863, %r891;
	shf.l.wrap.b32 	%r893, %r892, %r892, 16;
	add.s32 	%r894, %r876, %r893;
	xor.b32  	%r895, %r890, %r894;
	shf.l.wrap.b32 	%r896, %r895, %r895, 12;
	add.s32 	%r897, %r891, %r896;
	xor.b32  	%r898, %r893, %r897;
	shf.l.wrap.b32 	%r899, %r898, %r898, 8;
	add.s32 	%r900, %r894, %r899;
	xor.b32  	%r901, %r896, %r900;
	shf.l.wrap.b32 	%r902, %r901, %r901, 7;
	add.s32 	%r903, %r861, %r854;
	xor.b32  	%r904, %r875, %r903;
	shf.l.wrap.b32 	%r905, %r904, %r904, 16;
	add.s32 	%r906, %r888, %r905;
	xor.b32  	%r907, %r854, %r906;
	shf.l.wrap.b32 	%r908, %r907, %r907, 12;
	add.s32 	%r909, %r903, %r908;
	xor.b32  	%r910, %r905, %r909;
	shf.l.wrap.b32 	%r911, %r910, %r910, 8;
	add.s32 	%r912, %r906, %r911;
	xor.b32  	%r913, %r908, %r912;
	shf.l.wrap.b32 	%r914, %r913, %r913, 7;
	add.s32 	%r915, %r873, %r866;
	xor.b32  	%r916, %r887, %r915;
	shf.l.wrap.b32 	%r917, %r916, %r916, 16;
	add.s32 	%r918, %r852, %r917;
	xor.b32  	%r919, %r866, %r918;
	shf.l.wrap.b32 	%r920, %r919, %r919, 12;
	add.s32 	%r921, %r915, %r920;
	xor.b32  	%r922, %r917, %r921;
	shf.l.wrap.b32 	%r923, %r922, %r922, 8;
	add.s32 	%r924, %r918, %r923;
	xor.b32  	%r925, %r920, %r924;
	shf.l.wrap.b32 	%r926, %r925, %r925, 7;
	add.s32 	%r927, %r885, %r878;
	xor.b32  	%r928, %r851, %r927;
	shf.l.wrap.b32 	%r929, %r928, %r928, 16;
	add.s32 	%r930, %r864, %r929;
	xor.b32  	%r931, %r878, %r930;
	shf.l.wrap.b32 	%r932, %r931, %r931, 12;
	add.s32 	%r933, %r927, %r932;
	xor.b32  	%r934, %r929, %r933;
	shf.l.wrap.b32 	%r935, %r934, %r934, 8;
	add.s32 	%r936, %r930, %r935;
	xor.b32  	%r937, %r932, %r936;
	shf.l.wrap.b32 	%r938, %r937, %r937, 7;
	add.s32 	%r939, %r897, %r914;
	xor.b32  	%r940, %r935, %r939;
	shf.l.wrap.b32 	%r941, %r940, %r940, 16;
	add.s32 	%r942, %r924, %r941;
	xor.b32  	%r943, %r914, %r942;
	shf.l.wrap.b32 	%r944, %r943, %r943, 12;
	add.s32 	%r945, %r939, %r944;
	xor.b32  	%r946, %r941, %r945;
	shf.l.wrap.b32 	%r947, %r946, %r946, 8;
	add.s32 	%r948, %r942, %r947;
	xor.b32  	%r949, %r944, %r948;
	shf.l.wrap.b32 	%r950, %r949, %r949, 7;
	add.s32 	%r951, %r909, %r926;
	xor.b32  	%r952, %r899, %r951;
	shf.l.wrap.b32 	%r953, %r952, %r952, 16;
	add.s32 	%r954, %r936, %r953;
	xor.b32  	%r955, %r926, %r954;
	shf.l.wrap.b32 	%r956, %r955, %r955, 12;
	add.s32 	%r957, %r951, %r956;
	xor.b32  	%r958, %r953, %r957;
	shf.l.wrap.b32 	%r959, %r958, %r958, 8;
	add.s32 	%r960, %r954, %r959;
	xor.b32  	%r961, %r956, %r960;
	shf.l.wrap.b32 	%r962, %r961, %r961, 7;
	add.s32 	%r963, %r921, %r938;
	xor.b32  	%r964, %r911, %r963;
	shf.l.wrap.b32 	%r965, %r964, %r964, 16;
	add.s32 	%r966, %r900, %r965;
	xor.b32  	%r967, %r938, %r966;
	shf.l.wrap.b32 	%r968, %r967, %r967, 12;
	add.s32 	%r969, %r963, %r968;
	xor.b32  	%r970, %r965, %r969;
	shf.l.wrap.b32 	%r971, %r970, %r970, 8;
	add.s32 	%r972, %r966, %r971;
	xor.b32  	%r973, %r968, %r972;
	shf.l.wrap.b32 	%r974, %r973, %r973, 7;
	add.s32 	%r975, %r933, %r902;
	xor.b32  	%r976, %r923, %r975;
	shf.l.wrap.b32 	%r977, %r976, %r976, 16;
	add.s32 	%r978, %r912, %r977;
	xor.b32  	%r979, %r902, %r978;
	shf.l.wrap.b32 	%r980, %r979, %r979, 12;
	add.s32 	%r981, %r975, %r980;
	xor.b32  	%r982, %r977, %r981;
	shf.l.wrap.b32 	%r983, %r982, %r982, 8;
	add.s32 	%r984, %r978, %r983;
	xor.b32  	%r985, %r980, %r984;
	shf.l.wrap.b32 	%r986, %r985, %r985, 7;
	add.s32 	%r987, %r945, %r986;
	xor.b32  	%r988, %r959, %r987;
	shf.l.wrap.b32 	%r989, %r988, %r988, 16;
	add.s32 	%r990, %r972, %r989;
	xor.b32  	%r991, %r986, %r990;
	shf.l.wrap.b32 	%r992, %r991, %r991, 12;
	add.s32 	%r993, %r987, %r992;
	xor.b32  	%r994, %r989, %r993;
	shf.l.wrap.b32 	%r995, %r994, %r994, 8;
	add.s32 	%r996, %r990, %r995;
	xor.b32  	%r997, %r992, %r996;
	shf.l.wrap.b32 	%r998, %r997, %r997, 7;
	add.s32 	%r999, %r957, %r950;
	xor.b32  	%r1000, %r971, %r999;
	shf.l.wrap.b32 	%r1001, %r1000, %r1000, 16;
	add.s32 	%r1002, %r984, %r1001;
	xor.b32  	%r1003, %r950, %r1002;
	shf.l.wrap.b32 	%r1004, %r1003, %r1003, 12;
	add.s32 	%r1005, %r999, %r1004;
	xor.b32  	%r1006, %r1001, %r1005;
	shf.l.wrap.b32 	%r1007, %r1006, %r1006, 8;
	add.s32 	%r1008, %r1002, %r1007;
	xor.b32  	%r1009, %r1004, %r1008;
	shf.l.wrap.b32 	%r1010, %r1009, %r1009, 7;
	add.s32 	%r1011, %r969, %r962;
	xor.b32  	%r1012, %r983, %r1011;
	shf.l.wrap.b32 	%r1013, %r1012, %r1012, 16;
	add.s32 	%r1014, %r948, %r1013;
	xor.b32  	%r1015, %r962, %r1014;
	shf.l.wrap.b32 	%r1016, %r1015, %r1015, 12;
	add.s32 	%r1017, %r1011, %r1016;
	xor.b32  	%r1018, %r1013, %r1017;
	shf.l.wrap.b32 	%r1019, %r1018, %r1018, 8;
	add.s32 	%r1020, %r1014, %r1019;
	xor.b32  	%r1021, %r1016, %r1020;
	shf.l.wrap.b32 	%r1022, %r1021, %r1021, 7;
	add.s32 	%r1023, %r981, %r974;
	xor.b32  	%r1024, %r947, %r1023;
	shf.l.wrap.b32 	%r1025, %r1024, %r1024, 16;
	add.s32 	%r1026, %r960, %r1025;
	xor.b32  	%r1027, %r974, %r1026;
	shf.l.wrap.b32 	%r1028, %r1027, %r1027, 12;
	add.s32 	%r1029, %r1023, %r1028;
	xor.b32  	%r1030, %r1025, %r1029;
	shf.l.wrap.b32 	%r1031, %r1030, %r1030, 8;
	add.s32 	%r1032, %r1026, %r1031;
	xor.b32  	%r1033, %r1028, %r1032;
	shf.l.wrap.b32 	%r1034, %r1033, %r1033, 7;
	add.s32 	%r1035, %r993, %r1010;
	xor.b32  	%r1036, %r1031, %r1035;
	shf.l.wrap.b32 	%r1037, %r1036, %r1036, 16;
	add.s32 	%r1038, %r1020, %r1037;
	xor.b32  	%r1039, %r1010, %r1038;
	shf.l.wrap.b32 	%r1040, %r1039, %r1039, 12;
	add.s32 	%r1041, %r1035, %r1040;
	xor.b32  	%r1042, %r1037, %r1041;
	shf.l.wrap.b32 	%r1043, %r1042, %r1042, 8;
	add.s32 	%r1044, %r1038, %r1043;
	xor.b32  	%r1045, %r1040, %r1044;
	shf.l.wrap.b32 	%r1046, %r1045, %r1045, 7;
	add.s32 	%r1047, %r1005, %r1022;
	xor.b32  	%r1048, %r995, %r1047;
	shf.l.wrap.b32 	%r1049, %r1048, %r1048, 16;
	add.s32 	%r1050, %r1032, %r1049;
	xor.b32  	%r1051, %r1022, %r1050;
	shf.l.wrap.b32 	%r1052, %r1051, %r1051, 12;
	add.s32 	%r1053, %r1047, %r1052;
	xor.b32  	%r1054, %r1049, %r1053;
	shf.l.wrap.b32 	%r1055, %r1054, %r1054, 8;
	add.s32 	%r1056, %r1050, %r1055;
	xor.b32  	%r1057, %r1052, %r1056;
	shf.l.wrap.b32 	%r1058, %r1057, %r1057, 7;
	add.s32 	%r1059, %r1017, %r1034;
	xor.b32  	%r1060, %r1007, %r1059;
	shf.l.wrap.b32 	%r1061, %r1060, %r1060, 16;
	add.s32 	%r1062, %r996, %r1061;
	xor.b32  	%r1063, %r1034, %r1062;
	shf.l.wrap.b32 	%r1064, %r1063, %r1063, 12;
	add.s32 	%r1065, %r1059, %r1064;
	xor.b32  	%r1066, %r1061, %r1065;
	shf.l.wrap.b32 	%r1067, %r1066, %r1066, 8;
	add.s32 	%r1068, %r1062, %r1067;
	xor.b32  	%r1069, %r1064, %r1068;
	shf.l.wrap.b32 	%r1070, %r1069, %r1069, 7;
	add.s32 	%r1071, %r1029, %r998;
	xor.b32  	%r1072, %r1019, %r1071;
	shf.l.wrap.b32 	%r1073, %r1072, %r1072, 16;
	add.s32 	%r1074, %r1008, %r1073;
	xor.b32  	%r1075, %r998, %r1074;
	shf.l.wrap.b32 	%r1076, %r1075, %r1075, 12;
	add.s32 	%r1077, %r1071, %r1076;
	xor.b32  	%r1078, %r1073, %r1077;
	shf.l.wrap.b32 	%r1079, %r1078, %r1078, 8;
	add.s32 	%r1080, %r1074, %r1079;
	xor.b32  	%r1081, %r1076, %r1080;
	shf.l.wrap.b32 	%r1082, %r1081, %r1081, 7;
	add.s32 	%r24, %r1041, 1634760805;
	add.s32 	%r25, %r1053, 857760878;
	add.s32 	%r26, %r1065, 2036477234;
	add.s32 	%r27, %r1077, 1797285236;
	add.s32 	%r28, %r1082, %r5;
	add.s32 	%r29, %r1046, %r6;
	add.s32 	%r30, %r1058, %r7;
	add.s32 	%r31, %r1070, %r8;
	add.s32 	%r32, %r1068, %r9;
	add.s32 	%r33, %r1080, %r10;
	add.s32 	%r34, %r1044, %r11;
	add.s32 	%r35, %r1056, %r12;
	add.s32 	%r36, %r1055, %r1134;
	add.s32 	%r37, %r1067, %r1133;
	add.s32 	%r38, %r1079, %r2;
	add.s32 	%r39, %r1043, %r3;
	shl.b32 	%r40, %r1134, 6;
	setp.le.s32 	%p3, %r1, %r40;
	@%p3 bra 	$L__BB0_68;
	cvt.u64.u32 	%rd8, %r40;
	add.s64 	%rd2, %rd1, %rd8;
	st.global.u8 	[%rd2], %r24;
	setp.lt.s32 	%p4, %r1132, 2;
	@%p4 bra 	$L__BB0_68;
	shr.u32 	%r1083, %r24, 8;
	st.global.u8 	[%rd2+1], %r1083;
	setp.eq.s32 	%p5, %r1132, 2;
	@%p5 bra 	$L__BB0_68;
	shr.u32 	%r1084, %r24, 16;
	st.global.u8 	[%rd2+2], %r1084;
	setp.eq.s32 	%p6, %r1132, 3;
	@%p6 bra 	$L__BB0_68;
	shr.u32 	%r1085, %r24, 24;
	st.global.u8 	[%rd2+3], %r1085;
	setp.eq.s32 	%p7, %r1132, 4;
	@%p7 bra 	$L__BB0_68;
	st.global.u8 	[%rd2+4], %r25;
	setp.eq.s32 	%p8, %r1132, 5;
	@%p8 bra 	$L__BB0_68;
	shr.u32 	%r1086, %r25, 8;
	st.global.u8 	[%rd2+5], %r1086;
	setp.eq.s32 	%p9, %r1132, 6;
	@%p9 bra 	$L__BB0_68;
	shr.u32 	%r1087, %r25, 16;
	st.global.u8 	[%rd2+6], %r1087;
	setp.eq.s32 	%p10, %r1132, 7;
	@%p10 bra 	$L__BB0_68;
	shr.u32 	%r1088, %r25, 24;
	st.global.u8 	[%rd2+7], %r1088;
	setp.eq.s32 	%p11, %r1132, 8;
	@%p11 bra 	$L__BB0_68;
	st.global.u8 	[%rd2+8], %r26;
	setp.eq.s32 	%p12, %r1132, 9;
	@%p12 bra 	$L__BB0_68;
	shr.u32 	%r1089, %r26, 8;
	st.global.u8 	[%rd2+9], %r1089;
	setp.eq.s32 	%p13, %r1132, 10;
	@%p13 bra 	$L__BB0_68;
	shr.u32 	%r1090, %r26, 16;
	st.global.u8 	[%rd2+10], %r1090;
	setp.eq.s32 	%p14, %r1132, 11;
	@%p14 bra 	$L__BB0_68;
	shr.u32 	%r1091, %r26, 24;
	st.global.u8 	[%rd2+11], %r1091;
	setp.eq.s32 	%p15, %r1132, 12;
	@%p15 bra 	$L__BB0_68;
	st.global.u8 	[%rd2+12], %r27;
	setp.eq.s32 	%p16, %r1132, 13;
	@%p16 bra 	$L__BB0_68;
	shr.u32 	%r1092, %r27, 8;
	st.global.u8 	[%rd2+13], %r1092;
	setp.eq.s32 	%p17, %r1132, 14;
	@%p17 bra 	$L__BB0_68;
	shr.u32 	%r1093, %r27, 16;
	st.global.u8 	[%rd2+14], %r1093;
	setp.eq.s32 	%p18, %r1132, 15;
	@%p18 bra 	$L__BB0_68;
	shr.u32 	%r1094, %r27, 24;
	st.global.u8 	[%rd2+15], %r1094;
	setp.eq.s32 	%p19, %r1132, 16;
	@%p19 bra 	$L__BB0_68;
	st.global.u8 	[%rd2+16], %r28;
	setp.eq.s32 	%p20, %r1132, 17;
	@%p20 bra 	$L__BB0_68;
	shr.u32 	%r1095, %r28, 8;
	st.global.u8 	[%rd2+17], %r1095;
	setp.eq.s32 	%p21, %r1132, 18;
	@%p21 bra 	$L__BB0_68;
	shr.u32 	%r1096, %r28, 16;
	st.global.u8 	[%rd2+18], %r1096;
	setp.eq.s32 	%p22, %r1132, 19;
	@%p22 bra 	$L__BB0_68;
	shr.u32 	%r1097, %r28, 24;
	st.global.u8 	[%rd2+19], %r1097;
	setp.eq.s32 	%p23, %r1132, 20;
	@%p23 bra 	$L__BB0_68;
	st.global.u8 	[%rd2+20], %r29;
	setp.eq.s32 	%p24, %r1132, 21;
	@%p24 bra 	$L__BB0_68;
	shr.u32 	%r1098, %r29, 8;
	st.global.u8 	[%rd2+21], %r1098;
	setp.eq.s32 	%p25, %r1132, 22;
	@%p25 bra 	$L__BB0_68;
	shr.u32 	%r1099, %r29, 16;
	st.global.u8 	[%rd2+22], %r1099;
	setp.eq.s32 	%p26, %r1132, 23;
	@%p26 bra 	$L__BB0_68;
	shr.u32 	%r1100, %r29, 24;
	st.global.u8 	[%rd2+23], %r1100;
	setp.eq.s32 	%p27, %r1132, 24;
	@%p27 bra 	$L__BB0_68;
	st.global.u8 	[%rd2+24], %r30;
	setp.eq.s32 	%p28, %r1132, 25;
	@%p28 bra 	$L__BB0_68;
	shr.u32 	%r1101, %r30, 8;
	st.global.u8 	[%rd2+25], %r1101;
	setp.eq.s32 	%p29, %r1132, 26;
	@%p29 bra 	$L__BB0_68;
	shr.u32 	%r1102, %r30, 16;
	st.global.u8 	[%rd2+26], %r1102;
	setp.eq.s32 	%p30, %r1132, 27;
	@%p30 bra 	$L__BB0_68;
	shr.u32 	%r1103, %r30, 24;
	st.global.u8 	[%rd2+27], %r1103;
	setp.eq.s32 	%p31, %r1132, 28;
	@%p31 bra 	$L__BB0_68;
	st.global.u8 	[%rd2+28], %r31;
	setp.eq.s32 	%p32, %r1132, 29;
	@%p32 bra 	$L__BB0_68;
	shr.u32 	%r1104, %r31, 8;
	st.global.u8 	[%rd2+29], %r1104;
	setp.eq.s32 	%p33, %r1132, 30;
	@%p33 bra 	$L__BB0_68;
	shr.u32 	%r1105, %r31, 16;
	st.global.u8 	[%rd2+30], %r1105;
	setp.eq.s32 	%p34, %r1132, 31;
	@%p34 bra 	$L__BB0_68;
	shr.u32 	%r1106, %r31, 24;
	st.global.u8 	[%rd2+31], %r1106;
	setp.eq.s32 	%p35, %r1132, 32;
	@%p35 bra 	$L__BB0_68;
	st.global.u8 	[%rd2+32], %r32;
	setp.eq.s32 	%p36, %r1132, 33;
	@%p36 bra 	$L__BB0_68;
	shr.u32 	%r1107, %r32, 8;
	st.global.u8 	[%rd2+33], %r1107;
	setp.eq.s32 	%p37, %r1132, 34;
	@%p37 bra 	$L__BB0_68;
	shr.u32 	%r1108, %r32, 16;
	st.global.u8 	[%rd2+34], %r1108;
	setp.eq.s32 	%p38, %r1132, 35;
	@%p38 bra 	$L__BB0_68;
	shr.u32 	%r1109, %r32, 24;
	st.global.u8 	[%rd2+35], %r1109;
	setp.eq.s32 	%p39, %r1132, 36;
	@%p39 bra 	$L__BB0_68;
	st.global.u8 	[%rd2+36], %r33;
	setp.eq.s32 	%p40, %r1132, 37;
	@%p40 bra 	$L__BB0_68;
	shr.u32 	%r1110, %r33, 8;
	st.global.u8 	[%rd2+37], %r1110;
	setp.eq.s32 	%p41, %r1132, 38;
	@%p41 bra 	$L__BB0_68;
	shr.u32 	%r1111, %r33, 16;
	st.global.u8 	[%rd2+38], %r1111;
	setp.eq.s32 	%p42, %r1132, 39;
	@%p42 bra 	$L__BB0_68;
	shr.u32 	%r1112, %r33, 24;
	st.global.u8 	[%rd2+39], %r1112;
	setp.eq.s32 	%p43, %r1132, 40;
	@%p43 bra 	$L__BB0_68;
	st.global.u8 	[%rd2+40], %r34;
	setp.eq.s32 	%p44, %r1132, 41;
	@%p44 bra 	$L__BB0_68;
	shr.u32 	%r1113, %r34, 8;
	st.global.u8 	[%rd2+41], %r1113;
	setp.eq.s32 	%p45, %r1132, 42;
	@%p45 bra 	$L__BB0_68;
	shr.u32 	%r1114, %r34, 16;
	st.global.u8 	[%rd2+42], %r1114;
	setp.eq.s32 	%p46, %r1132, 43;
	@%p46 bra 	$L__BB0_68;
	shr.u32 	%r1115, %r34, 24;
	st.global.u8 	[%rd2+43], %r1115;
	setp.eq.s32 	%p47, %r1132, 44;
	@%p47 bra 	$L__BB0_68;
	st.global.u8 	[%rd2+44], %r35;
	setp.eq.s32 	%p48, %r1132, 45;
	@%p48 bra 	$L__BB0_68;
	shr.u32 	%r1116, %r35, 8;
	st.global.u8 	[%rd2+45], %r1116;
	setp.eq.s32 	%p49, %r1132, 46;
	@%p49 bra 	$L__BB0_68;
	shr.u32 	%r1117, %r35, 16;
	st.global.u8 	[%rd2+46], %r1117;
	setp.eq.s32 	%p50, %r1132, 47;
	@%p50 bra 	$L__BB0_68;
	shr.u32 	%r1118, %r35, 24;
	st.global.u8 	[%rd2+47], %r1118;
	setp.eq.s32 	%p51, %r1132, 48;
	@%p51 bra 	$L__BB0_68;
	st.global.u8 	[%rd2+48], %r36;
	setp.eq.s32 	%p52, %r1132, 49;
	@%p52 bra 	$L__BB0_68;
	shr.u32 	%r1119, %r36, 8;
	st.global.u8 	[%rd2+49], %r1119;
	setp.eq.s32 	%p53, %r1132, 50;
	@%p53 bra 	$L__BB0_68;
	shr.u32 	%r1120, %r36, 16;
	st.global.u8 	[%rd2+50], %r1120;
	setp.eq.s32 	%p54, %r1132, 51;
	@%p54 bra 	$L__BB0_68;
	shr.u32 	%r1121, %r36, 24;
	st.global.u8 	[%rd2+51], %r1121;
	setp.eq.s32 	%p55, %r1132, 52;
	@%p55 bra 	$L__BB0_68;
	st.global.u8 	[%rd2+52], %r37;
	setp.eq.s32 	%p56, %r1132, 53;
	@%p56 bra 	$L__BB0_68;
	shr.u32 	%r1122, %r37, 8;
	st.global.u8 	[%rd2+53], %r1122;
	setp.eq.s32 	%p57, %r1132, 54;
	@%p57 bra 	$L__BB0_68;
	shr.u32 	%r1123, %r37, 16;
	st.global.u8 	[%rd2+54], %r1123;
	setp.eq.s32 	%p58, %r1132, 55;
	@%p58 bra 	$L__BB0_68;
	shr.u32 	%r1124, %r37, 24;
	st.global.u8 	[%rd2+55], %r1124;
	setp.eq.s32 	%p59, %r1132, 56;
	@%p59 bra 	$L__BB0_68;
	st.global.u8 	[%rd2+56], %r38;
	setp.eq.s32 	%p60, %r1132, 57;
	@%p60 bra 	$L__BB0_68;
	shr.u32 	%r1125, %r38, 8;
	st.global.u8 	[%rd2+57], %r1125;
	setp.eq.s32 	%p61, %r1132, 58;
	@%p61 bra 	$L__BB0_68;
	shr.u32 	%r1126, %r38, 16;
	st.global.u8 	[%rd2+58], %r1126;
	setp.eq.s32 	%p62, %r1132, 59;
	@%p62 bra 	$L__BB0_68;
	shr.u32 	%r1127, %r38, 24;
	st.global.u8 	[%rd2+59], %r1127;
	setp.eq.s32 	%p63, %r1132, 60;
	@%p63 bra 	$L__BB0_68;
	st.global.u8 	[%rd2+60], %r39;
	setp.eq.s32 	%p64, %r1132, 61;
	@%p64 bra 	$L__BB0_68;
	shr.u32 	%r1128, %r39, 8;
	st.global.u8 	[%rd2+61], %r1128;
	setp.eq.s32 	%p65, %r1132, 62;
	@%p65 bra 	$L__BB0_68;
	shr.u32 	%r1129, %r39, 16;
	st.global.u8 	[%rd2+62], %r1129;
	setp.eq.s32 	%p66, %r1132, 63;
	@%p66 bra 	$L__BB0_68;
	shr.u32 	%r1130, %r39, 24;
	st.global.u8 	[%rd2+63], %r1130;
$L__BB0_68:
	add.s32 	%r1134, %r1134, 1;
	setp.eq.s32 	%p67, %r1134, 0;
	add.s32 	%r1132, %r1132, -64;
	setp.ne.s32 	%p68, %r1134, %r4;
	selp.u32 	%r1131, 1, 0, %p67;
	add.s32 	%r1133, %r1133, %r1131;
	@%p68 bra 	$L__BB0_3;
$L__BB0_69:
	ret;

}


// ===== COMPILED SASS (sm_100) =====

	.target	sm_100

	.elftype	@"ET_EXEC"


//--------------------- .note.nv.tkinfo           --------------------------
	.section	.note.nv.tkinfo,"",@"SHT_NOTE"
	.sectionflags	@"SHF_NOTE_NV_TKINFO"
	.tkinfo
        /*0018*/ 	.word	0x00000002
        /*0030*/ 	.string	""
        /*0030*/ 	.string	"ptxas"
        /*0030*/ 	.string	"Cuda compilation tools, release 13.0, V13.0.88"
        /*0030*/ 	.string	"Build cuda_13.0.r13.0/compiler.36424714_0"
        /*0030*/ 	.string	"-arch sm_100 -m 64 "



//--------------------- .note.nv.cuinfo           --------------------------
	.section	.note.nv.cuinfo,"",@"SHT_NOTE"
	.sectionflags	@"SHF_NOTE_NV_CUINFO"
        /*0018*/ 	.short	0x0002
        /*001a*/ 	.short	0x0064
        /*001c*/ 	.short	0x0082
	.zero		2


//--------------------- .nv.info                  --------------------------
	.section	.nv.info,"",@"SHT_CUDA_INFO"
	.align	4


	//----- nvinfo : EIATTR_REGCOUNT
	.align		4
        /*0000*/ 	.byte	0x04, 0x2f
        /*0002*/ 	.short	(.L_2 - .L_1)
	.align		4
.L_1:
        /*0004*/ 	.word	index@(_Z15test_keystreamsPKcS0_S0_PKhPhS3_S3_S3_iii)
        /*0008*/ 	.word	0x0000002e


	//----- nvinfo : EIATTR_FRAME_SIZE
	.align		4
.L_2:
        /*000c*/ 	.byte	0x04, 0x11
        /*000e*/ 	.short	(.L_4 - .L_3)
	.align		4
.L_3:
        /*0010*/ 	.word	index@(_Z15test_keystreamsPKcS0_S0_PKhPhS3_S3_S3_iii)
        /*0014*/ 	.word	0x00000000


	//----- nvinfo : EIATTR_MIN_STACK_SIZE
	.align		4
.L_4:
        /*0018*/ 	.byte	0x04, 0x12
        /*001a*/ 	.short	(.L_6 - .L_5)
	.align		4
.L_5:
        /*001c*/ 	.word	index@(_Z15test_keystreamsPKcS0_S0_PKhPhS3_S3_S3_iii)
        /*0020*/ 	.word	0x00000000
.L_6:


//--------------------- .nv.compat                --------------------------
	.section	.nv.compat,"",@"SHT_CUDA_COMPAT_INFO"
	.align	4
        /*0000*/ 	.byte	0x02, 0x09, 0x00, 0x00, 0x02, 0x02, 0x01, 0x00, 0x02, 0x05, 0x05, 0x00, 0x03, 0x07, 0x01, 0x01
        /*0010*/ 	.byte	0x02, 0x03, 0x00, 0x00, 0x02, 0x06, 0x01, 0x00, 0x04, 0x0b, 0x08, 0x00, 0x09, 0x00, 0x00, 0x00
        /*0020*/ 	.byte	0x00, 0x00, 0x00, 0x00


//--------------------- .nv.info._Z15test_keystreamsPKcS0_S0_PKhPhS3_S3_S3_iii --------------------------
	.section	.nv.info._Z15test_keystreamsPKcS0_S0_PKhPhS3_S3_S3_iii,"",@"SHT_CUDA_INFO"
	.sectionflags	@""
	.align	4


	//----- nvinfo : EIATTR_CUDA_API_VERSION
	.align		4
        /*0000*/ 	.byte	0x04, 0x37
        /*0002*/ 	.short	(.L_8 - .L_7)
.L_7:
        /*0004*/ 	.word	0x00000082


	//----- nvinfo : EIATTR_KPARAM_INFO
	.align		4
.L_8:
        /*0008*/ 	.byte	0x04, 0x17
        /*000a*/ 	.short	(.L_10 - .L_9)
.L_9:
        /*000c*/ 	.word	0x00000000
        /*0010*/ 	.short	0x000a
        /*0012*/ 	.short	0x0048
        /*0014*/ 	.byte	0x00, 0xf0, 0x11, 0x00


	//----- nvinfo : EIATTR_KPARAM_INFO
	.align		4
.L_10:
        /*0018*/ 	.byte	0x04, 0x17
        /*001a*/ 	.short	(.L_12 - .L_11)
.L_11:
        /*001c*/ 	.word	0x00000000
        /*0020*/ 	.short	0x0009
        /*0022*/ 	.short	0x0044
        /*0024*/ 	.byte	0x00, 0xf0, 0x11, 0x00


	//----- nvinfo : EIATTR_KPARAM_INFO
	.align		4
.L_12:
        /*0028*/ 	.byte	0x04, 0x17
        /*002a*/ 	.short	(.L_14 - .L_13)
.L_13:
        /*002c*/ 	.word	0x00000000
        /*0030*/ 	.short	0x0008
        /*0032*/ 	.short	0x0040
        /*0034*/ 	.byte	0x00, 0xf0, 0x11, 0x00


	//----- nvinfo : EIATTR_KPARAM_INFO
	.align		4
.L_14:
        /*0038*/ 	.byte	0x04, 0x17
        /*003a*/ 	.short	(.L_16 - .L_15)
.L_15:
        /*003c*/ 	.word	0x00000000
        /*0040*/ 	.short	0x0007
        /*0042*/ 	.short	0x0038
        /*0044*/ 	.byte	0x00, 0xf5, 0x21, 0x00


	//----- nvinfo : EIATTR_KPARAM_INFO
	.align		4
.L_16:
        /*0048*/ 	.byte	0x04, 0x17
        /*004a*/ 	.short	(.L_18 - .L_17)
.L_17:
        /*004c*/ 	.word	0x00000000
        /*0050*/ 	.short	0x0006
        /*0052*/ 	.short	0x0030
        /*0054*/ 	.byte	0x00, 0xf5, 0x21, 0x00


	//----- nvinfo : EIATTR_KPARAM_INFO
	.align		4
.L_18:
        /*0058*/ 	.byte	0x04, 0x17
        /*005a*/ 	.short	(.L_20 - .L_19)
.L_19:
        /*005c*/ 	.word	0x00000000
        /*0060*/ 	.short	0x0005
        /*0062*/ 	.short	0x0028
        /*0064*/ 	.byte	0x00, 0xf5, 0x21, 0x00


	//----- nvinfo : EIATTR_KPARAM_INFO
	.align		4
.L_20:
        /*0068*/ 	.byte	0x04, 0x17
        /*006a*/ 	.short	(.L_22 - .L_21)
.L_21:
        /*006c*/ 	.word	0x00000000
        /*0070*/ 	.short	0x0004
        /*0072*/ 	.short	0x0020
        /*0074*/ 	.byte	0x00, 0xf5, 0x21, 0x00


	//----- nvinfo : EIATTR_KPARAM_INFO
	.align		4
.L_22:
        /*0078*/ 	.byte	0x04, 0x17
        /*007a*/ 	.short	(.L_24 - .L_23)
.L_23:
        /*007c*/ 	.word	0x00000000
        /*0080*/ 	.short	0x0003
        /*0082*/ 	.short	0x0018
        /*0084*/ 	.byte	0x00, 0xf5, 0x21, 0x00


	//----- nvinfo : EIATTR_KPARAM_INFO
	.align		4
.L_24:
        /*0088*/ 	.byte	0x04, 0x17
        /*008a*/ 	.short	(.L_26 - .L_25)
.L_25:
        /*008c*/ 	.word	0x00000000
        /*0090*/ 	.short	0x0002
        /*0092*/ 	.short	0x0010
        /*0094*/ 	.byte	0x00, 0xf5, 0x21, 0x00


	//----- nvinfo : EIATTR_KPARAM_INFO
	.align		4
.L_26:
        /*0098*/ 	.byte	0x04, 0x17
        /*009a*/ 	.short	(.L_28 - .L_27)
.L_27:
        /*009c*/ 	.word	0x00000000
        /*00a0*/ 	.short	0x0001
        /*00a2*/ 	.short	0x0008
        /*00a4*/ 	.byte	0x00, 0xf5, 0x21, 0x00


	//----- nvinfo : EIATTR_KPARAM_INFO
	.align		4
.L_28:
        /*00a8*/ 	.byte	0x04, 0x17
        /*00aa*/ 	.short	(.L_30 - .L_29)
.L_29:
        /*00ac*/ 	.word	0x00000000
        /*00b0*/ 	.short	0x0000
        /*00b2*/ 	.short	0x0000
        /*00b4*/ 	.byte	0x00, 0xf5, 0x21, 0x00


	//----- nvinfo : EIATTR_SPARSE_MMA_MASK
	.align		4
.L_30:
        /*00b8*/ 	.byte	0x03, 0x50
        /*00ba*/ 	.short	0x0000


	//----- nvinfo : EIATTR_MAXREG_COUNT
	.align		4
        /*00bc*/ 	.byte	0x03, 0x1b
        /*00be*/ 	.short	0x00ff


	//----- nvinfo : EIATTR_MERCURY_ISA_VERSION
	.align		4
        /*00c0*/ 	.byte	0x03, 0x5f
        /*00c2*/ 	.short	0x0101


	//----- nvinfo : EIATTR_VRC_CTA_INIT_COUNT
	.align		4
        /*00c4*/ 	.byte	0x02, 0x4a
	.zero		1
	.zero		1


	//----- nvinfo : EIATTR_EXIT_INSTR_OFFSETS
	.align		4
        /*00c8*/ 	.byte	0x04, 0x1c
        /*00ca*/ 	.short	(.L_32 - .L_31)


	//   ....[0]....
.L_31:
        /*00cc*/ 	.word	0x00000030


	//   ....[1]....
        /*00d0*/ 	.word	0x00000080


	//   ....[2]....
        /*00d4*/ 	.word	0x00005290


	//----- nvinfo : EIATTR_CBANK_PARAM_SIZE
	.align		4
.L_32:
        /*00d8*/ 	.byte	0x03, 0x19
        /*00da*/ 	.short	0x004c


	//----- nvinfo : EIATTR_PARAM_CBANK
	.align		4
        /*00dc*/ 	.byte	0x04, 0x0a
        /*00de*/ 	.short	(.L_34 - .L_33)
	.align		4
.L_33:
        /*00e0*/ 	.word	index@(.nv.constant0._Z15test_keystreamsPKcS0_S0_PKhPhS3_S3_S3_iii)
        /*00e4*/ 	.short	0x0380
        /*00e6*/ 	.short	0x004c


	//----- nvinfo : EIATTR_SW_WAR
	.align		4
.L_34:
        /*00e8*/ 	.byte	0x04, 0x36
        /*00ea*/ 	.short	(.L_36 - .L_35)
.L_35:
        /*00ec*/ 	.word	0x00000008
.L_36:


//--------------------- .nv.callgraph             --------------------------
	.section	.nv.callgraph,"",@"SHT_CUDA_CALLGRAPH"
	.align	4
	.sectionentsize	8
	.align		4
        /*0000*/ 	.word	0x00000000
	.align		4
        /*0004*/ 	.word	0xffffffff
	.align		4
        /*0008*/ 	.word	0x00000000
	.align		4
        /*000c*/ 	.word	0xfffffffe
	.align		4
        /*0010*/ 	.word	0x00000000
	.align		4
        /*0014*/ 	.word	0xfffffffd
	.align		4
        /*0018*/ 	.word	0x00000000
	.align		4
        /*001c*/ 	.word	0xfffffffc


//--------------------- .nv.constant3             --------------------------
	.section	.nv.constant3,"a",@progbits
.nv.constant3:
	.type		d_const_char_to_uint,@object
	.size		d_const_char_to_uint,(.L_0 - d_const_char_to_uint)
d_const_char_to_uint:
	.zero		256
.L_0:


//--------------------- .text._Z15test_keystreamsPKcS0_S0_PKhPhS3_S3_S3_iii --------------------------
	.section	.text._Z15test_keystreamsPKcS0_S0_PKhPhS3_S3_S3_iii,"ax",@progbits
	.align	128
        .global         _Z15test_keystreamsPKcS0_S0_PKhPhS3_S3_S3_iii
        .type           _Z15test_keystreamsPKcS0_S0_PKhPhS3_S3_S3_iii,@function
        .size           _Z15test_keystreamsPKcS0_S0_PKhPhS3_S3_S3_iii,(.L_x_3 - _Z15test_keystreamsPKcS0_S0_PKhPhS3_S3_S3_iii)
        .other          _Z15test_keystreamsPKcS0_S0_PKhPhS3_S3_S3_iii,@"STO_CUDA_ENTRY STV_DEFAULT"
_Z15test_keystreamsPKcS0_S0_PKhPhS3_S3_S3_iii:
.text._Z15test_keystreamsPKcS0_S0_PKhPhS3_S3_S3_iii:
[----:B------:R-:W-:Y:S01]  /*0000*/  LDC R1, c[0x0][0x37c] ;  /* 0x0000df00ff017b82 */ /* 0x000fe20000000800 */
[----:B------:R-:W0:Y:S02]  /*0010*/  S2R R0, SR_TID.X ;  /* 0x0000000000007919 */ /* 0x000e240000002100 */
[----:B0-----:R-:W-:-:S13]  /*0020*/  ISETP.NE.AND P0, PT, R0, RZ, PT ;  /* 0x000000ff0000720c */ /* 0x001fda0003f05270 */
[----:B------:R-:W-:Y:S05]  /*0030*/  @P0 EXIT ;  /* 0x000000000000094d */ /* 0x000fea0003800000 */
[----:B------:R-:W0:Y:S02]  /*0040*/  LDC R0, c[0x0][0x3c8] ;  /* 0x0000f200ff007b82 */ /* 0x000e240000000800 */
[C---:B0-----:R-:W-:Y:S02]  /*0050*/  ISETP.GE.AND P0, PT, R0.reuse, 0x2, PT ;  /* 0x000000020000780c */ /* 0x041fe40003f06270 */
[----:B------:R-:W-:-:S04]  /*0060*/  LEA.HI R0, R0, R0, RZ, 0x1 ;  /* 0x0000000000007211 */ /* 0x000fc800078f08ff */
[----:B------:R-:W-:-:S07]  /*0070*/  R2UR UR4, R0 ;  /* 0x00000000000472ca */ /* 0x000fce00000e0000 */
[----:B------:R-:W-:Y:S08]  /*0080*/  @!P0 EXIT ;  /* 0x000000000000894d */ /* 0x000ff00003800000 */
[----:B------:R-:W0:Y:S01]  /*0090*/  LDC.64 R4, c[0x0][0x3a0] ;  /* 0x0000e800ff047b82 */ /* 0x000e220000000a00 */
[----:B------:R-:W0:Y:S07]  /*00a0*/  LDCU.64 UR10, c[0x0][0x358] ;  /* 0x00006b00ff0a77ac */ /* 0x000e2e0008000a00 */
[----:B------:R-:W1:Y:S01]  /*00b0*/  LDC.64 R10, c[0x0][0x3a8] ;  /* 0x0000ea00ff0a7b82 */ /* 0x000e620000000a00 */
[----:B------:R-:W-:Y:S01]  /*00c0*/  USHF.R.S32.HI UR6, URZ, 0x1, UR4 ;  /* 0x00000001ff067899 */ /* 0x000fe20008011404 */
[----:B------:R-:W2:Y:S01]  /*00d0*/  LDCU.64 UR14, c[0x0][0x3b8] ;  /* 0x00007700ff0e77ac */ /* 0x000ea20008000a00 */
[----:B0-----:R-:W3:Y:S04]  /*00e0*/  LDG.E.U8.CONSTANT R39, desc[UR10][R4.64+0xd] ;  /* 0x00000d0a04277981 */ /* 0x001ee8000c1e9100 */
[----:B------:R-:W3:Y:S04]  /*00f0*/  LDG.E.U8.CONSTANT R40, desc[UR10][R4.64+0xc] ;  /* 0x00000c0a04287981 */ /* 0x000ee8000c1e9100 */
[----:B------:R-:W4:Y:S04]  /*0100*/  LDG.E.U8.CONSTANT R37, desc[UR10][R4.64+0xe] ;  /* 0x00000e0a04257981 */ /* 0x000f28000c1e9100 */
[----:B-1----:R-:W5:Y:S04]  /*0110*/  LDG.E.U8.CONSTANT R36, desc[UR10][R10.64+0x5] ;  /* 0x0000050a0a247981 */ /* 0x002f68000c1e9100 */
[----:B------:R-:W5:Y:S04]  /*0120*/  LDG.E.U8.CONSTANT R35, desc[UR10][R10.64+0x4] ;  /* 0x0000040a0a237981 */ /* 0x000f68000c1e9100 */
[----:B------:R-:W2:Y:S04]  /*0130*/  LDG.E.U8.CONSTANT R41, desc[UR10][R4.64+0x9] ;  /* 0x0000090a04297981 */ /* 0x000ea8000c1e9100 */
        /* <DEDUP_REMOVED lines=33> */
[----:B------:R0:W2:Y:S01]  /*0350*/  LDG.E.U8.CONSTANT R15, desc[UR10][R4.64+0x17] ;  /* 0x0000170a040f7981 */ /* 0x0000a2000c1e9100 */
[----:B------:R-:W-:Y:S01]  /*0360*/  UIADD3 UR4, UPT, UPT, UR6, 0x3f, URZ ;  /* 0x0000003f06047890 */ /* 0x000fe2000fffe0ff */
[----:B------:R-:W-:Y:S01]  /*0370*/  UMOV UR5, URZ ;  /* 0x000000ff00057c82 */ /* 0x000fe20008000000 */
[----:B------:R-:W-:Y:S01]  /*0380*/  UMOV UR7, UR6 ;  /* 0x0000000600077c82 */ /* 0x000fe20008000000 */
[----:B---3--:R-:W-:-:S04]  /*0390*/  IMAD R40, R39, 0x100, R40 ;  /* 0x0000010027287824 */ /* 0x008fc800078e0228 */
[----:B----4-:R-:W-:Y:S02]  /*03a0*/  IMAD R37, R37, 0x10000, R40 ;  /* 0x0001000025257824 */ /* 0x010fe400078e0228 */
[----:B-----5:R-:W-:Y:S02]  /*03b0*/  IMAD R36, R36, 0x100, R35 ;  /* 0x0000010024247824 */ /* 0x020fe400078e0223 */
[----:B--2---:R-:W-:Y:S02]  /*03c0*/  IMAD R41, R41, 0x100, R42 ;  /* 0x0000010029297824 */ /* 0x004fe400078e022a */
[----:B------:R-:W-:Y:S02]  /*03d0*/  IMAD R2, R2, 0x1000000, R37 ;  /* 0x0100000002027824 */ /* 0x000fe400078e0225 */
[----:B------:R-:W-:Y:S02]  /*03e0*/  IMAD R27, R27, 0x100, R28 ;  /* 0x000001001b1b7824 */ /* 0x000fe400078e021c */
[----:B------:R-:W-:-:S02]  /*03f0*/  IMAD R36, R29, 0x10000, R36 ;  /* 0x000100001d247824 */ /* 0x000fc400078e0224 */
[----:B------:R-:W-:Y:S02]  /*0400*/  IMAD R41, R38, 0x10000, R41 ;  /* 0x0001000026297824 */ /* 0x000fe400078e0229 */
[----:B------:R-:W-:Y:S02]  /*0410*/  IMAD R29, R3, 0x100, R26 ;  /* 0x00000100031d7824 */ /* 0x000fe400078e021a */
[----:B------:R-:W-:Y:S02]  /*0420*/  VIADD R26, R2, 0x6b206574 ;  /* 0x6b206574021a7836 */ /* 0x000fe40000000000 */
[----:B------:R-:W-:Y:S02]  /*0430*/  IMAD R30, R30, 0x100, R31 ;  /* 0x000001001e1e7824 */ /* 0x000fe400078e021f */
[----:B------:R-:W-:Y:S02]  /*0440*/  IMAD R27, R32, 0x10000, R27 ;  /* 0x00010000201b7824 */ /* 0x000fe400078e021b */
[----:B------:R-:W-:-:S02]  /*0450*/  IMAD R3, R33, 0x1000000, R36 ;  /* 0x0100000021037824 */ /* 0x000fc400078e0224 */
[----:B------:R-:W-:Y:S02]  /*0460*/  IMAD R0, R0, 0x1000000, R41 ;  /* 0x0100000000007824 */ /* 0x000fe400078e0229 */
[----:B------:R-:W-:Y:S02]  /*0470*/  IMAD R30, R23, 0x10000, R30 ;  /* 0x00010000171e7824 */ /* 0x000fe400078e021e */
[----:B------:R-:W-:Y:S02]  /*0480*/  VIADD R23, R0, 0x79622d32 ;  /* 0x79622d3200177836 */ /* 0x000fe40000000000 */
[----:B0-----:R-:W-:Y:S01]  /*0490*/  IMAD R4, R34, 0x1000000, R27 ;  /* 0x0100000022047824 */ /* 0x001fe200078e021b */
[----:B------:R-:W-:Y:S01]  /*04a0*/  LOP3.LUT R27, R3, R26, RZ, 0x3c, !PT ;  /* 0x0000001a031b7212 */ /* 0x000fe200078e3cff */
[----:B------:R-:W-:-:S03]  /*04b0*/  IMAD R29, R24, 0x10000, R29 ;  /* 0x00010000181d7824 */ /* 0x000fc600078e021d */
[----:B------:R-:W-:Y:S02]  /*04c0*/  SHF.L.W.U32.HI R28, R27, 0x10, R27 ;  /* 0x000000101b1c7819 */ /* 0x000fe40000010e1b */
[----:B------:R-:W-:Y:S01]  /*04d0*/  LOP3.LUT R24, R4, R23, RZ, 0x3c, !PT ;  /* 0x0000001704187212 */ /* 0x000fe200078e3cff */
[----:B------:R-:W-:-:S03]  /*04e0*/  IMAD R5, R25, 0x1000000, R30 ;  /* 0x0100000019057824 */ /* 0x000fc600078e021e */
[----:B------:R-:W-:Y:S01]  /*04f0*/  SHF.L.W.U32.HI R27, R24, 0x10, R24 ;  /* 0x00000010181b7819 */ /* 0x000fe20000010e18 */
[----:B------:R-:W-:Y:S02]  /*0500*/  IMAD R25, R6, 0x100, R21 ;  /* 0x0000010006197824 */ /* 0x000fe400078e0215 */
[----:B------:R-:W-:Y:S02]  /*0510*/  IMAD.IADD R21, R5, 0x1, R28 ;  /* 0x0000000105157824 */ /* 0x000fe400078e021c */
[----:B------:R-:W-:Y:S02]  /*0520*/  IMAD R6, R22, 0x1000000, R29 ;  /* 0x0100000016067824 */ /* 0x000fe400078e021d */
[----:B------:R-:W-:Y:S02]  /*0530*/  IMAD R18, R18, 0x10000, R25 ;  /* 0x0001000012127824 */ /* 0x000fe400078e0219 */
[----:B------:R-:W-:Y:S02]  /*0540*/  IMAD.IADD R29, R6, 0x1, R27 ;  /* 0x00000001061d7824 */ /* 0x000fe400078e021b */
[----:B------:R-:W-:Y:S01]  /*0550*/  IMAD R25, R20, 0x100, R7 ;  /* 0x0000010014197824 */ /* 0x000fe200078e0207 */
[----:B------:R-:W-:Y:S01]  /*0560*/  LOP3.LUT R20, R2, R21, RZ, 0x3c, !PT ;  /* 0x0000001502147212 */ /* 0x000fe200078e3cff */
[----:B------:R-:W-:-:S03]  /*0570*/  IMAD R7, R19, 0x1000000, R18 ;  /* 0x0100000013077824 */ /* 0x000fc600078e0212 */
[----:B------:R-:W-:Y:S02]  /*0580*/  SHF.L.W.U32.HI R20, R20, 0xc, R20 ;  /* 0x0000000c14147819 */ /* 0x000fe40000010e14 */
[----:B------:R-:W-:-:S04]  /*0590*/  LOP3.LUT R18, R0, R29, RZ, 0x3c, !PT ;  /* 0x0000001d00127212 */ /* 0x000fc800078e3cff */
[----:B------:R-:W-:Y:S01]  /*05a0*/  SHF.L.W.U32.HI R18, R18, 0xc, R18 ;  /* 0x0000000c12127819 */ /* 0x000fe20000010e12 */
[----:B------:R-:W-:Y:S02]  /*05b0*/  IMAD R19, R9, 0x100, R16 ;  /* 0x0000010009137824 */ /* 0x000fe400078e0210 */
[----:B------:R-:W-:Y:S02]  /*05c0*/  IMAD.IADD R9, R26, 0x1, R20 ;  /* 0x000000011a097824 */ /* 0x000fe400078e0214 */
[----:B------:R-:W-:Y:S02]  /*05d0*/  IMAD R16, R10, 0x10000, R19 ;  /* 0x000100000a107824 */ /* 0x000fe400078e0213 */
[----:B------:R-:W-:Y:S01]  /*05e0*/  IMAD.IADD R19, R23, 0x1, R18 ;  /* 0x0000000117137824 */ /* 0x000fe200078e0212 */
[----:B------:R-:W-:-:S04]  /*05f0*/  LOP3.LUT R10, R28, R9, RZ, 0x3c, !PT ;  /* 0x000000091c0a7212 */ /* 0x000fc800078e3cff */
[----:B------:R-:W-:Y:S01]  /*0600*/  SHF.L.W.U32.HI R10, R10, 0x8, R10 ;  /* 0x000000080a0a7819 */ /* 0x000fe20000010e0a */
[----:B------:R-:W-:Y:S01]  /*0610*/  IMAD R13, R13, 0x100, R14 ;  /* 0x000001000d0d7824 */ /* 0x000fe200078e020e */
[----:B------:R-:W-:Y:S01]  /*0620*/  LOP3.LUT R27, R27, R19, RZ, 0x3c, !PT ;  /* 0x000000131b1b7212 */ /* 0x000fe200078e3cff */
[----:B------:R-:W-:Y:S02]  /*0630*/  IMAD R11, R11, 0x1000000, R16 ;  /* 0x010000000b0b7824 */ /* 0x000fe400078e0210 */
[----:B------:R-:W-:Y:S01]  /*0640*/  IMAD R16, R12, 0x10000, R13 ;  /* 0x000100000c107824 */ /* 0x000fe200078e020d */
[----:B------:R-:W-:Y:S01]  /*0650*/  SHF.L.W.U32.HI R12, R27, 0x8, R27 ;  /* 0x000000081b0c7819 */ /* 0x000fe20000010e1b */
[----:B------:R-:W-:Y:S02]  /*0660*/  IMAD.IADD R13, R21, 0x1, R10 ;  /* 0x00000001150d7824 */ /* 0x000fe400078e020a */
[----:B------:R-:W-:Y:S02]  /*0670*/  IMAD R8, R8, 0x10000, R25 ;  /* 0x0001000008087824 */ /* 0x000fe400078e0219 */
[----:B------:R-:W-:Y:S01]  /*0680*/  IMAD.IADD R14, R29, 0x1, R12 ;  /* 0x000000011d0e7824 */ /* 0x000fe200078e020c */
[----:B------:R-:W-:Y:S01]  /*0690*/  LOP3.LUT R20, R20, R13, RZ, 0x3c, !PT ;  /* 0x0000000d14147212 */ /* 0x000fe200078e3cff */
[----:B------:R-:W-:-:S02]  /*06a0*/  IMAD R8, R17, 0x1000000, R8 ;  /* 0x0100000011087824 */ /* 0x000fc400078e0208 */
[----:B------:R-:W-:Y:S02]  /*06b0*/  IMAD.U32 R17, RZ, RZ, UR4 ;  /* 0x00000004ff117e24 */ /* 0x000fe4000f8e00ff */
[----:B------:R-:W-:Y:S01]  /*06c0*/  IMAD R15, R15, 0x1000000, R16 ;  /* 0x010000000f0f7824 */ /* 0x000fe200078e0210 */
[----:B------:R-:W-:Y:S02]  /*06d0*/  SHF.L.W.U32.HI R16, R20, 0x7, R20 ;  /* 0x0000000714107819 */ /* 0x000fe40000010e14 */
[----:B------:R-:W-:Y:S02]  /*06e0*/  SHF.R.U32.HI R17, RZ, 0x6, R17 ;  /* 0x00000006ff117819 */ /* 0x000fe40000011611 */
[----:B------:R-:W-:Y:S01]  /*06f0*/  LOP3.LUT R18, R18, R14, RZ, 0x3c, !PT ;  /* 0x0000000e12127212 */ /* 0x000fe200078e3cff */
[----:B------:R-:W-:Y:S01]  /*0700*/  IMAD.IADD R19, R19, 0x1, R16 ;  /* 0x0000000113137824 */ /* 0x000fe200078e0210 */
[----:B------:R-:W-:Y:S02]  /*0710*/  VIMNMX.U32 R17, PT, PT, R17, 0x1, !PT ;  /* 0x0000000111117848 */ /* 0x000fe40007fe0000 */
[----:B------:R-:W-:Y:S01]  /*0720*/  SHF.L.W.U32.HI R18, R18, 0x7, R18 ;  /* 0x0000000712127819 */ /* 0x000fe20000010e12 */
[----:B------:R-:W-:-:S06]  /*0730*/  UMOV UR4, URZ ;  /* 0x000000ff00047c82 */ /* 0x000fcc0008000000 */
.L_x_1:
[----:B01234-:R-:W-:Y:S01]  /*0740*/  VIADD R20, R7, 0x61707865 ;  /* 0x6170786507147836 */ /* 0x01ffe20000000000 */
[----:B------:R-:W-:Y:S01]  /*0750*/  USHF.L.U32 UR8, UR5, 0x6, URZ ;  /* 0x0000000605087899 */ /* 0x000fe200080006ff */
[----:B------:R-:W-:Y:S01]  /*0760*/  VIADD R23, R8, 0x3320646e ;  /* 0x3320646e08177836 */ /* 0x000fe20000000000 */
[----:B------:R-:W-:Y:S02]  /*0770*/  UIADD3 UR9, UPT, UPT, UR5, 0x1, URZ ;  /* 0x0000000105097890 */ /* 0x000fe4000fffe0ff */
[----:B------:R-:W-:Y:S01]  /*0780*/  LOP3.LUT R21, R20, UR5, RZ, 0x3c, !PT ;  /* 0x0000000514157c12 */ /* 0x000fe2000f8e3cff */
[----:B------:R-:W-:Y:S01]  /*0790*/  UISETP.GT.AND UP0, UPT, UR6, UR8, UPT ;  /* 0x000000080600728c */ /* 0x000fe2000bf04270 */
[----:B------:R-:W-:Y:S02]  /*07a0*/  LOP3.LUT R24, R23, UR4, RZ, 0x3c, !PT ;  /* 0x0000000417187c12 */ /* 0x000fe4000f8e3cff */
[----:B------:R-:W-:Y:S02]  /*07b0*/  SHF.L.W.U32.HI R22, R21, 0x10, R21 ;  /* 0x0000001015167819 */ /* 0x000fe40000010e15 */
[----:B------:R-:W-:-:S02]  /*07c0*/  SHF.L.W.U32.HI R26, R24, 0x10, R24 ;  /* 0x00000010181a7819 */ /* 0x000fc40000010e18 */
[----:B------:R-:W-:Y:S01]  /*07d0*/  ISETP.NE.AND P0, PT, R17, UR9, PT ;  /* 0x0000000911007c0c */ /* 0x000fe2000bf05270 */
[----:B------:R-:W-:Y:S02]  /*07e0*/  IMAD.IADD R24, R11, 0x1, R22 ;  /* 0x000000010b187824 */ /* 0x000fe400078e0216 */
[----:B------:R-:W-:-:S03]  /*07f0*/  IMAD.IADD R25, R15, 0x1, R26 ;  /* 0x000000010f197824 */ /* 0x000fc600078e021a */
[----:B------:R-:W-:Y:S02]  /*0800*/  LOP3.LUT R21, R7, R24, RZ, 0x3c, !PT ;  /* 0x0000001807157212 */ /* 0x000fe400078e3cff */
[----:B------:R-:W-:Y:S02]  /*0810*/  LOP3.LUT R27, R8, R25, RZ, 0x3c, !PT ;  /* 0x00000019081b7212 */ /* 0x000fe400078e3cff */
[----:B------:R-:W-:Y:S02]  /*0820*/  SHF.L.W.U32.HI R21, R21, 0xc, R21 ;  /* 0x0000000c15157819 */ /* 0x000fe40000010e15 */
[----:B------:R-:W-:-:S03]  /*0830*/  SHF.L.W.U32.HI R28, R27, 0xc, R27 ;  /* 0x0000000c1b1c7819 */ /* 0x000fc60000010e1b */
[----:B------:R-:W-:Y:S02]  /*0840*/  IMAD.IADD R27, R20, 0x1, R21 ;  /* 0x00000001141b7824 */ /* 0x000fe400078e0215 */
[----:B------:R-:W-:-:S03]  /*0850*/  IMAD.IADD R23, R23, 0x1, R28 ;  /* 0x0000000117177824 */ /* 0x000fc600078e021c */
[----:B------:R-:W-:Y:S01]  /*0860*/  LOP3.LUT R22, R22, R27, RZ, 0x3c, !PT ;  /* 0x0000001b16167212 */ /* 0x000fe200078e3cff */
[----:B------:R-:W-:Y:S01]  /*0870*/  IMAD.IADD R33, R18, 0x1, R23 ;  /* 0x0000000112217824 */ /* 0x000fe200078e0217 */
[----:B------:R-:W-:Y:S02]  /*0880*/  LOP3.LUT R26, R26, R23, RZ, 0x3c, !PT ;  /* 0x000000171a1a7212 */ /* 0x000fe400078e3cff */
[----:B------:R-:W-:Y:S02]  /*0890*/  SHF.L.W.U32.HI R22, R22, 0x8, R22 ;  /* 0x0000000816167819 */ /* 0x000fe40000010e16 */
[----:B------:R-:W-:-:S03]  /*08a0*/  SHF.L.W.U32.HI R26, R26, 0x8, R26 ;  /* 0x000000081a1a7819 */ /* 0x000fc60000010e1a */
[----:B------:R-:W-:Y:S01]  /*08b0*/  IMAD.IADD R24, R24, 0x1, R22 ;  /* 0x0000000118187824 */ /* 0x000fe200078e0216 */
[----:B------:R-:W-:Y:S01]  /*08c0*/  LOP3.LUT R22, R22, R33, RZ, 0x3c, !PT ;  /* 0x0000002116167212 */ /* 0x000fe200078e3cff */
[----:B------:R-:W-:Y:S01]  /*08d0*/  IMAD.IADD R35, R25, 0x1, R26 ;  /* 0x0000000119237824 */ /* 0x000fe200078e021a */
[----:B------:R-:W-:Y:S02]  /*08e0*/  LOP3.LUT R29, R26, R19, RZ, 0x3c, !PT ;  /* 0x000000131a1d7212 */ /* 0x000fe400078e3cff */
[----:B------:R-:W-:Y:S02]  /*08f0*/  LOP3.LUT R21, R21, R24, RZ, 0x3c, !PT ;  /* 0x0000001815157212 */ /* 0x000fe400078e3cff */
[----:B------:R-:W-:Y:S02]  /*0900*/  LOP3.LUT R20, R28, R35, RZ, 0x3c, !PT ;  /* 0x000000231c147212 */ /* 0x000fe400078e3cff */
[----:B------:R-:W-:Y:S02]  /*0910*/  SHF.L.W.U32.HI R28, R21, 0x7, R21 ;  /* 0x00000007151c7819 */ /* 0x000fe40000010e15 */
[----:B------:R-:W-:-:S02]  /*0920*/  SHF.L.W.U32.HI R30, R20, 0x7, R20 ;  /* 0x00000007141e7819 */ /* 0x000fc40000010e14 */
[----:B------:R-:W-:Y:S01]  /*0930*/  SHF.L.W.U32.HI R26, R22, 0x10, R22 ;  /* 0x00000010161a7819 */ /* 0x000fe20000010e16 */
[----:B------:R-:W-:Y:S01]  /*0940*/  IMAD.IADD R23, R9, 0x1, R28 ;  /* 0x0000000109177824 */ /* 0x000fe200078e021c */
[----:B------:R-:W-:Y:S01]  /*0950*/  SHF.L.W.U32.HI R29, R29, 0x10, R29 ;  /* 0x000000101d1d7819 */ /* 0x000fe20000010e1d */
[----:B------:R-:W-:Y:S02]  /*0960*/  IMAD.IADD R27, R27, 0x1, R30 ;  /* 0x000000011b1b7824 */ /* 0x000fe400078e021e */
[----:B------:R-:W-:Y:S01]  /*0970*/  IMAD.IADD R25, R13, 0x1, R26 ;  /* 0x000000010d197824 */ /* 0x000fe200078e021a */
[----:B------:R-:W-:Y:S01]  /*0980*/  LOP3.LUT R36, R12, R23, RZ, 0x3c, !PT ;  /* 0x000000170c247212 */ /* 0x000fe200078e3cff */
[----:B------:R-:W-:Y:S01]  /*0990*/  IMAD.IADD R21, R24, 0x1, R29 ;  /* 0x0000000118157824 */ /* 0x000fe200078e021d */
[----:B------:R-:W-:Y:S02]  /*09a0*/  LOP3.LUT R31, R10, R27, RZ, 0x3c, !PT ;  /* 0x0000001b0a1f7212 */ /* 0x000fe400078e3cff */
[----:B------:R-:W-:-:S02]  /*09b0*/  SHF.L.W.U32.HI R36, R36, 0x10, R36 ;  /* 0x0000001024247819 */ /* 0x000fc40000010e24 */
[----:B------:R-:W-:Y:S02]  /*09c0*/  SHF.L.W.U32.HI R31, R31, 0x10, R31 ;  /* 0x000000101f1f7819 */ /* 0x000fe40000010e1f */
[----:B------:R-:W-:Y:S01]  /*09d0*/  LOP3.LUT R34, R18, R25, RZ, 0x3c, !PT ;  /* 0x0000001912227212 */ /* 0x000fe200078e3cff */
[----:B------:R-:W-:Y:S01]  /*09e0*/  IMAD.IADD R20, R35, 0x1, R36 ;  /* 0x0000000123147824 */ /* 0x000fe200078e0224 */
[----:B------:R-:W-:Y:S01]  /*09f0*/  LOP3.LUT R24, R16, R21, RZ, 0x3c, !PT ;  /* 0x0000001510187212 */ /* 0x000fe200078e3cff */
[----:B------:R-:W-:Y:S01]  /*0a00*/  IMAD.IADD R32, R14, 0x1, R31 ;  /* 0x000000010e207824 */ /* 0x000fe200078e021f */
[----:B------:R-:W-:Y:S02]  /*0a10*/  SHF.L.W.U32.HI R34, R34, 0xc, R34 ;  /* 0x0000000c22227819 */ /* 0x000fe40000010e22 */
[----:B------:R-:W-:Y:S02]  /*0a20*/  LOP3.LUT R35, R28, R20, RZ, 0x3c, !PT ;  /* 0x000000141c237212 */ /* 0x000fe400078e3cff */
[----:B------:R-:W-:Y:S01]  /*0a30*/  LOP3.LUT R28, R30, R32, RZ, 0x3c, !PT ;  /* 0x000000201e1c7212 */ /* 0x000fe200078e3cff */
[----:B------:R-:W-:Y:S01]  /*0a40*/  IMAD.IADD R22, R33, 0x1, R34 ;  /* 0x0000000121167824 */ /* 0x000fe200078e0222 */
[----:B------:R-:W-:-:S02]  /*0a50*/  SHF.L.W.U32.HI R24, R24, 0xc, R24 ;  /* 0x0000000c18187819 */ /* 0x000fc40000010e18 */
[----:B------:R-:W-:Y:S02]  /*0a60*/  SHF.L.W.U32.HI R33, R35, 0xc, R35 ;  /* 0x0000000c23217819 */ /* 0x000fe40000010e23 */
[----:B------:R-:W-:Y:S01]  /*0a70*/  SHF.L.W.U32.HI R28, R28, 0xc, R28 ;  /* 0x0000000c1c1c7819 */ /* 0x000fe20000010e1c */
[----:B------:R-:W-:Y:S01]  /*0a80*/  IMAD.IADD R30, R19, 0x1, R24 ;  /* 0x00000001131e7824 */ /* 0x000fe200078e0218 */
[----:B------:R-:W-:Y:S01]  /*0a90*/  LOP3.LUT R26, R26, R22, RZ, 0x3c, !PT ;  /* 0x000000161a1a7212 */ /* 0x000fe200078e3cff */
[----:B------:R-:W-:Y:S02]  /*0aa0*/  IMAD.IADD R23, R23, 0x1, R33 ;  /* 0x0000000117177824 */ /* 0x000fe400078e0221 */
[----:B------:R-:W-:Y:S01]  /*0ab0*/  IMAD.IADD R27, R27, 0x1, R28 ;  /* 0x000000011b1b7824 */ /* 0x000fe200078e021c */
[----:B------:R-:W-:Y:S02]  /*0ac0*/  LOP3.LUT R29, R29, R30, RZ, 0x3c, !PT ;  /* 0x0000001e1d1d7212 */ /* 0x000fe400078e3cff */
[----:B------:R-:W-:-:S02]  /*0ad0*/  SHF.L.W.U32.HI R26, R26, 0x8, R26 ;  /* 0x000000081a1a7819 */ /* 0x000fc40000010e1a */
[----:B------:R-:W-:Y:S02]  /*0ae0*/  LOP3.LUT R36, R36, R23, RZ, 0x3c, !PT ;  /* 0x0000001724247212 */ /* 0x000fe400078e3cff */
[----:B------:R-:W-:Y:S01]  /*0af0*/  LOP3.LUT R31, R31, R27, RZ, 0x3c, !PT ;  /* 0x0000001b1f1f7212 */ /* 0x000fe200078e3cff */
[----:B------:R-:W-:Y:S01]  /*0b00*/  IMAD.IADD R25, R25, 0x1, R26 ;  /* 0x0000000119197824 */ /* 0x000fe200078e021a */
[----:B------:R-:W-:Y:S02]  /*0b10*/  SHF.L.W.U32.HI R29, R29, 0x8, R29 ;  /* 0x000000081d1d7819 */ /* 0x000fe40000010e1d */
[----:B------:R-:W-:Y:S02]  /*0b20*/  SHF.L.W.U32.HI R37, R36, 0x8, R36 ;  /* 0x0000000824257819 */ /* 0x000fe40000010e24 */
[----:B------:R-:W-:Y:S01]  /*0b30*/  SHF.L.W.U32.HI R35, R31, 0x8, R31 ;  /* 0x000000081f237819 */ /* 0x000fe20000010e1f */
[----:B------:R-:W-:Y:S01]  /*0b40*/  IMAD.IADD R21, R21, 0x1, R29 ;  /* 0x0000000115157824 */ /* 0x000fe200078e021d */
[----:B------:R-:W-:Y:S01]  /*0b50*/  LOP3.LUT R31, R34, R25, RZ, 0x3c, !PT ;  /* 0x00000019221f7212 */ /* 0x000fe200078e3cff */
[----:B------:R-:W-:-:S02]  /*0b60*/  IMAD.IADD R20, R20, 0x1, R37 ;  /* 0x0000000114147824 */ /* 0x000fc400078e0225 */
[----:B------:R-:W-:Y:S01]  /*0b70*/  IMAD.IADD R36, R32, 0x1, R35 ;  /* 0x0000000120247824 */ /* 0x000fe200078e0223 */
[----:B------:R-:W-:Y:S02]  /*0b80*/  LOP3.LUT R24, R24, R21, RZ, 0x3c, !PT ;  /* 0x0000001518187212 */ /* 0x000fe400078e3cff */
[----:B------:R-:W-:Y:S02]  /*0b90*/  SHF.L.W.U32.HI R31, R31, 0x7, R31 ;  /* 0x000000071f1f7819 */ /* 0x000fe40000010e1f */
[----:B------:R-:W-:Y:S02]  /*0ba0*/  LOP3.LUT R33, R33, R20, RZ, 0x3c, !PT ;  /* 0x0000001421217212 */ /* 0x000fe400078e3cff */
[----:B------:R-:W-:Y:S01]  /*0bb0*/  LOP3.LUT R28, R28, R36, RZ, 0x3c, !PT ;  /* 0x000000241c1c7212 */ /* 0x000fe200078e3cff */
[----:B------:R-:W-:Y:S01]  /*0bc0*/  IMAD.IADD R30, R31, 0x1, R30 ;  /* 0x000000011f1e7824 */ /* 0x000fe200078e021e */
[----:B------:R-:W-:Y:S02]  /*0bd0*/  SHF.L.W.U32.HI R32, R24, 0x7, R24 ;  /* 0x0000000718207819 */ /* 0x000fe40000010e18 */
[----:B------:R-:W-:-:S02]  /*0be0*/  SHF.L.W.U32.HI R34, R33, 0x7, R33 ;  /* 0x0000000721227819 */ /* 0x000fc40000010e21 */
[----:B------:R-:W-:Y:S01]  /*0bf0*/  SHF.L.W.U32.HI R33, R28, 0x7, R28 ;  /* 0x000000071c217819 */ /* 0x000fe20000010e1c */
[----:B------:R-:W-:Y:S01]  /*0c00*/  IMAD.IADD R24, R32, 0x1, R23 ;  /* 0x0000000120187824 */ /* 0x000fe200078e0217 */
[----:B------:R-:W-:Y:S01]  /*0c10*/  LOP3.LUT R37, R37, R30, RZ, 0x3c, !PT ;  /* 0x0000001e25257212 */ /* 0x000fe200078e3cff */
[----:B------:R-:W-:Y:S02]  /*0c20*/  IMAD.IADD R23, R27, 0x1, R34 ;  /* 0x000000011b177824 */ /* 0x000fe400078e0222 */
[----:B------:R-:W-:Y:S01]  /*0c30*/  IMAD.IADD R22, R33, 0x1, R22 ;  /* 0x0000000121167824 */ /* 0x000fe200078e0216 */
[----:B------:R-:W-:Y:S02]  /*0c40*/  LOP3.LUT R35, R35, R24, RZ, 0x3c, !PT ;  /* 0x0000001823237212 */ /* 0x000fe400078e3cff */
[----:B------:R-:W-:Y:S02]  /*0c50*/  SHF.L.W.U32.HI R27, R37, 0x10, R37 ;  /* 0x00000010251b7819 */ /* 0x000fe40000010e25 */
[----:B------:R-:W-:-:S02]  /*0c60*/  LOP3.LUT R28, R26, R23, RZ, 0x3c, !PT ;  /* 0x000000171a1c7212 */ /* 0x000fc400078e3cff */
[----:B------:R-:W-:Y:S01]  /*0c70*/  LOP3.LUT R29, R29, R22, RZ, 0x3c, !PT ;  /* 0x000000161d1d7212 */ /* 0x000fe200078e3cff */
[----:B------:R-:W-:Y:S01]  /*0c80*/  IMAD.IADD R26, R36, 0x1, R27 ;  /* 0x00000001241a7824 */ /* 0x000fe200078e021b */
[----:B------:R-:W-:Y:S02]  /*0c90*/  SHF.L.W.U32.HI R35, R35, 0x10, R35 ;  /* 0x0000001023237819 */ /* 0x000fe40000010e23 */
[----:B------:R-:W-:Y:S02]  /*0ca0*/  SHF.L.W.U32.HI R28, R28, 0x10, R28 ;  /* 0x000000101c1c7819 */ /* 0x000fe40000010e1c */
[----:B------:R-:W-:Y:S01]  /*0cb0*/  SHF.L.W.U32.HI R29, R29, 0x10, R29 ;  /* 0x000000101d1d7819 */ /* 0x000fe20000010e1d */
[----:B------:R-:W-:Y:S01]  /*0cc0*/  IMAD.IADD R25, R25, 0x1, R35 ;  /* 0x0000000119197824 */ /* 0x000fe200078e0223 */
[----:B------:R-:W-:Y:S01]  /*0cd0*/  LOP3.LUT R31, R31, R26, RZ, 0x3c, !PT ;  /* 0x0000001a1f1f7212 */ /* 0x000fe200078e3cff */
[----:B------:R-:W-:Y:S02]  /*0ce0*/  IMAD.IADD R21, R21, 0x1, R28 ;  /* 0x0000000115157824 */ /* 0x000fe400078e021c */
[----:B------:R-:W-:Y:S01]  /*0cf0*/  IMAD.IADD R20, R20, 0x1, R29 ;  /* 0x0000000114147824 */ /* 0x000fe200078e021d */
[----:B------:R-:W-:-:S02]  /*0d00*/  LOP3.LUT R37, R32, R25, RZ, 0x3c, !PT ;  /* 0x0000001920257212 */ /* 0x000fc400078e3cff */
[----:B------:R-:W-:Y:S02]  /*0d10*/  SHF.L.W.U32.HI R31, R31, 0xc, R31 ;  /* 0x0000000c1f1f7819 */ /* 0x000fe40000010e1f */
        /* <DEDUP_REMOVED lines=97> */
[----:B------:R-:W-:Y:S02]  /*1330*/  LOP3.LUT R33, R35, R20, RZ, 0x3c, !PT ;  /* 0x0000001423217212 */ /* 0x000fe400078e3cff */
[----:B------:R-:W-:Y:S01]  /*1340*/  SHF.L.W.U32.HI R35, R30, 0xc, R30 ;  /* 0x0000000c1e237819 */ /* 0x000fe20000010e1e */
[----:B------:R-:W-:Y:S01]  /*1350*/  IMAD.IADD R30, R27, 0x1, R32 ;  /* 0x000000011b1e7824 */ /* 0x000fe200078e0220 */
        /* <DEDUP_REMOVED lines=81> */
[----:B------:R-:W-:Y:S02]  /*1870*/  LOP3.LUT R31, R26, R29, RZ, 0x3c, !PT ;  /* 0x0000001d1a1f7212 */ /* 0x000fe400078e3cff */
[----:B------:R-:W-:Y:S01]  /*1880*/  SHF.L.W.U32.HI R26, R22, 0x10, R22 ;  /* 0x00000010161a7819 */ /* 0x000fe20000010e16 */
[----:B------:R-:W-:Y:S01]  /*1890*/  IMAD.IADD R22, R38, 0x1, R28 ;  /* 0x0000000126167824 */ /* 0x000fe200078e021c */
        /* <DEDUP_REMOVED lines=225> */
[----:B------:R-:W-:Y:S02]  /*26b0*/  LOP3.LUT R26, R33, R20, RZ, 0x3c, !PT ;  /* 0x00000014211a7212 */ /* 0x000fe400078e3cff */
[----:B------:R-:W-:Y:S01]  /*26c0*/  SHF.L.W.U32.HI R34, R23, 0x7, R23 ;  /* 0x0000000717227819 */ /* 0x000fe20000010e17 */
[----:B------:R-:W-:Y:S01]  /*26d0*/  IMAD.IADD R23, R38, 0x1, R35 ;  /* 0x0000000126177824 */ /* 0x000fe200078e0223 */
        /* <DEDUP_REMOVED lines=420> */
[----:B------:R-:W-:Y:S01]  /*4120*/  SHF.L.W.U32.HI R23, R33, 0x8, R33 ;  /* 0x0000000821177819 */ /* 0x000fe20000010e21 */
[----:B------:R-:W-:Y:S01]  /*4130*/  VIADD R33, R36, UR5 ;  /* 0x0000000524217c36 */ /* 0x000fe20008000000 */
[----:B------:R-:W-:Y:S01]  /*4140*/  SHF.L.W.U32.HI R30, R30, 0x8, R30 ;  /* 0x000000081e1e7819 */ /* 0x000fe20000010e1e */
[----:B------:R-:W-:Y:S01]  /*4150*/  IMAD.IADD R34, R34, 0x1, R31 ;  /* 0x0000000122227824 */ /* 0x000fe200078e021f */
[----:B------:R-:W-:Y:S01]  /*4160*/  LOP3.LUT R21, R21, R22, RZ, 0x3c, !PT ;  /* 0x0000001615157212 */ /* 0x000fe200078e3cff */
[----:B------:R-:W-:Y:S01]  /*4170*/  IMAD.IADD R32, R20, 0x1, R23 ;  /* 0x0000000114207824 */ /* 0x000fe200078e0217 */
[----:B------:R-:W-:Y:S01]  /*4180*/  UMOV UR5, UR9 ;  /* 0x0000000900057c82 */ /* 0x000fe20008000000 */
[----:B------:R-:W-:Y:S01]  /*4190*/  IMAD.IADD R25, R25, 0x1, R30 ;  /* 0x0000000119197824 */ /* 0x000fe200078e021e */
[----:B------:R-:W-:-:S02]  /*41a0*/  LOP3.LUT R39, R35, R34, RZ, 0x3c, !PT ;  /* 0x0000002223277212 */ /* 0x000fc400078e3cff */
[----:B------:R-:W-:Y:S02]  /*41b0*/  LOP3.LUT R24, R24, R32, RZ, 0x3c, !PT ;  /* 0x0000002018187212 */ /* 0x000fe400078e3cff */
[----:B------:R-:W-:Y:S02]  /*41c0*/  LOP3.LUT R41, R37, R25, RZ, 0x3c, !PT ;  /* 0x0000001925297212 */ /* 0x000fe400078e3cff */
[----:B------:R-:W-:Y:S02]  /*41d0*/  LEA.HI R37, R39, R2, R39, 0x7 ;  /* 0x0000000227257211 */ /* 0x000fe400078f3827 */
[----:B------:R-:W-:Y:S02]  /*41e0*/  LEA.HI R35, R21, R0, R21, 0x7 ;  /* 0x0000000015237211 */ /* 0x000fe400078f3815 */
[----:B------:R-:W-:Y:S02]  /*41f0*/  LEA.HI R39, R24, R7, R24, 0x7 ;  /* 0x0000000718277211 */ /* 0x000fe400078f3818 */
[----:B------:R-:W-:Y:S01]  /*4200*/  LEA.HI R41, R41, R8, R41, 0x7 ;  /* 0x0000000829297211 */ /* 0x000fe200078f3829 */
[----:B------:R-:W-:Y:S06]  /*4210*/  BRA.U !UP0, `(.L_x_0) ;  /* 0x0000001108047547 */ /* 0x000fec000b800000 */
[----:B------:R-:W-:Y:S01]  /*4220*/  UIADD3 UR8, UP0, UPT, UR8, UR14, URZ ;  /* 0x0000000e08087290 */ /* 0x000fe2000ff1e0ff */
[----:B------:R-:W-:-:S03]  /*4230*/  VIADD R43, R29, 0x61707865 ;  /* 0x617078651d2b7836 */ /* 0x000fc60000000000 */
[----:B------:R-:W-:Y:S02]  /*4240*/  UIADD3.X UR12, UPT, UPT, URZ, UR15, URZ, UP0, !UPT ;  /* 0x0000000fff0c7290 */ /* 0x000fe400087fe4ff */
[----:B------:R-:W-:Y:S01]  /*4250*/  IMAD.U32 R20, RZ, RZ, UR8 ;  /* 0x00000008ff147e24 */ /* 0x000fe2000f8e00ff */
[----:B------:R-:W-:-:S03]  /*4260*/  UISETP.GE.AND UP0, UPT, UR7, 0x2, UPT ;  /* 0x000000020700788c */ /* 0x000fc6000bf06270 */
[----:B------:R-:W-:-:S05]  /*4270*/  IMAD.U32 R21, RZ, RZ, UR12 ;  /* 0x0000000cff157e24 */ /* 0x000fca000f8e00ff */
[----:B------:R0:W-:Y:S01]  /*4280*/  STG.E.U8 desc[UR10][R20.64], R43 ;  /* 0x0000002b14007986 */ /* 0x0001e2000c10110a */
[----:B------:R-:W-:Y:S05]  /*4290*/  BRA.U !UP0, `(.L_x_0) ;  /* 0x0000000d08e47547 */ /* 0x000fea000b800000 */
[----:B------:R-:W-:Y:S01]  /*42a0*/  SHF.R.U32.HI R29, RZ, 0x8, R43 ;  /* 0x00000008ff1d7819 */ /* 0x000fe2000001162b */
[----:B------:R-:W-:-:S04]  /*42b0*/  UISETP.NE.AND UP0, UPT, UR7, 0x2, UPT ;  /* 0x000000020700788c */ /* 0x000fc8000bf05270 */
[----:B------:R1:W-:Y:S05]  /*42c0*/  STG.E.U8 desc[UR10][R20.64+0x1], R29 ;  /* 0x0000011d14007986 */ /* 0x0003ea000c10110a */
[----:B------:R-:W-:Y:S05]  /*42d0*/  BRA.U !UP0, `(.L_x_0) ;  /* 0x0000000d08d47547 */ /* 0x000fea000b800000 */
[----:B-1----:R-:W-:Y:S01]  /*42e0*/  SHF.R.U32.HI R29, RZ, 0x10, R43 ;  /* 0x00000010ff1d7819 */ /* 0x002fe2000001162b */
[----:B------:R-:W-:-:S04]  /*42f0*/  UISETP.NE.AND UP0, UPT, UR7, 0x3, UPT ;  /* 0x000000030700788c */ /* 0x000fc8000bf05270 */
[----:B------:R2:W-:Y:S05]  /*4300*/  STG.E.U8 desc[UR10][R20.64+0x2], R29 ;  /* 0x0000021d14007986 */ /* 0x0005ea000c10110a */
[----:B------:R-:W-:Y:S05]  /*4310*/  BRA.U !UP0, `(.L_x_0) ;  /* 0x0000000d08c47547 */ /* 0x000fea000b800000 */
[----:B--2---:R-:W-:Y:S01]  /*4320*/  SHF.R.U32.HI R29, RZ, 0x18, R43 ;  /* 0x00000018ff1d7819 */ /* 0x004fe2000001162b */
[----:B------:R-:W-:-:S04]  /*4330*/  UISETP.NE.AND UP0, UPT, UR7, 0x4, UPT ;  /* 0x000000040700788c */ /* 0x000fc8000bf05270 */
[----:B------:R3:W-:Y:S05]  /*4340*/  STG.E.U8 desc[UR10][R20.64+0x3], R29 ;  /* 0x0000031d14007986 */ /* 0x0007ea000c10110a */
[----:B------:R-:W-:Y:S05]  /*4350*/  BRA.U !UP0, `(.L_x_0) ;  /* 0x0000000d08b47547 */ /* 0x000fea000b800000 */
[----:B0-----:R-:W-:Y:S01]  /*4360*/  VIADD R43, R26, 0x3320646e ;  /* 0x3320646e1a2b7836 */ /* 0x001fe20000000000 */
[----:B------:R-:W-:-:S04]  /*4370*/  UISETP.NE.AND UP0, UPT, UR7, 0x5, UPT ;  /* 0x000000050700788c */ /* 0x000fc8000bf05270 */
[----:B------:R4:W-:Y:S05]  /*4380*/  STG.E.U8 desc[UR10][R20.64+0x4], R43 ;  /* 0x0000042b14007986 */ /* 0x0009ea000c10110a */
[----:B------:R-:W-:Y:S05]  /*4390*/  BRA.U !UP0, `(.L_x_0) ;  /* 0x0000000d08a47547 */ /* 0x000fea000b800000 */
[----:B---3--:R-:W-:Y:S01]  /*43a0*/  SHF.R.U32.HI R29, RZ, 0x8, R43 ;  /* 0x00000008ff1d7819 */ /* 0x008fe2000001162b */
[----:B------:R-:W-:-:S04]  /*43b0*/  UISETP.NE.AND UP0, UPT, UR7, 0x6, UPT ;  /* 0x000000060700788c */ /* 0x000fc8000bf05270 */
[----:B------:R0:W-:Y:S05]  /*43c0*/  STG.E.U8 desc[UR10][R20.64+0x5], R29 ;  /* 0x0000051d14007986 */ /* 0x0001ea000c10110a */
[----:B------:R-:W-:Y:S05]  /*43d0*/  BRA.U !UP0, `(.L_x_0) ;  /* 0x0000000d08947547 */ /* 0x000fea000b800000 */
[----:B0-----:R-:W-:Y:S01]  /*43e0*/  SHF.R.U32.HI R29, RZ, 0x10, R43 ;  /* 0x00000010ff1d7819 */ /* 0x001fe2000001162b */
[----:B------:R-:W-:-:S04]  /*43f0*/  UISETP.NE.AND UP0, UPT, UR7, 0x7, UPT ;  /* 0x000000070700788c */ /* 0x000fc8000bf05270 */
[----:B------:R0:W-:Y:S05]  /*4400*/  STG.E.U8 desc[UR10][R20.64+0x6], R29 ;  /* 0x0000061d14007986 */ /* 0x0001ea000c10110a */
[----:B------:R-:W-:Y:S05]  /*4410*/  BRA.U !UP0, `(.L_x_0) ;  /* 0x0000000d08847547 */ /* 0x000fea000b800000 */
[----:B0-----:R-:W-:Y:S01]  /*4420*/  SHF.R.U32.HI R29, RZ, 0x18, R43 ;  /* 0x00000018ff1d7819 */ /* 0x001fe2000001162b */
[----:B------:R-:W-:-:S04]  /*4430*/  UISETP.NE.AND UP0, UPT, UR7, 0x8, UPT ;  /* 0x000000080700788c */ /* 0x000fc8000bf05270 */
[----:B------:R0:W-:Y:S05]  /*4440*/  STG.E.U8 desc[UR10][R20.64+0x7], R29 ;  /* 0x0000071d14007986 */ /* 0x0001ea000c10110a */
[----:B------:R-:W-:Y:S05]  /*4450*/  BRA.U !UP0, `(.L_x_0) ;  /* 0x0000000d08747547 */ /* 0x000fea000b800000 */
[----:B0-----:R-:W-:Y:S01]  /*4460*/  VIADD R29, R27, 0x79622d32 ;  /* 0x79622d321b1d7836 */ /* 0x001fe20000000000 */
[----:B------:R-:W-:-:S04]  /*4470*/  UISETP.NE.AND UP0, UPT, UR7, 0x9, UPT ;  /* 0x000000090700788c */ /* 0x000fc8000bf05270 */
[----:B------:R0:W-:Y:S05]  /*4480*/  STG.E.U8 desc[UR10][R20.64+0x8], R29 ;  /* 0x0000081d14007986 */ /* 0x0001ea000c10110a */
        /* <DEDUP_REMOVED lines=9> */
[----:B-1----:R-:W-:Y:S01]  /*4520*/  SHF.R.U32.HI R27, RZ, 0x18, R29 ;  /* 0x00000018ff1b7819 */ /* 0x002fe2000001161d */
[----:B------:R-:W-:-:S04]  /*4530*/  UISETP.NE.AND UP0, UPT, UR7, 0xc, UPT ;  /* 0x0000000c0700788c */ /* 0x000fc8000bf05270 */
[----:B------:R1:W-:Y:S05]  /*4540*/  STG.E.U8 desc[UR10][R20.64+0xb], R27 ;  /* 0x00000b1b14007986 */ /* 0x0003ea000c10110a */
[----:B------:R-:W-:Y:S05]  /*4550*/  BRA.U !UP0, `(.L_x_0) ;  /* 0x0000000d08347547 */ /* 0x000fea000b800000 */
[----:B0-----:R-:W-:Y:S01]  /*4560*/  VIADD R29, R28, 0x6b206574 ;  /* 0x6b2065741c1d7836 */ /* 0x001fe20000000000 */
        /* <DEDUP_REMOVED lines=15> */
[----:B------:R2:W-:Y:S01]  /*4660*/  STG.E.U8 desc[UR10][R20.64+0x10], R39 ;  /* 0x0000102714007986 */ /* 0x0005e2000c10110a */
[----:B------:R-:W-:-:S09]  /*4670*/  UISETP.NE.AND UP0, UPT, UR7, 0x11, UPT ;  /* 0x000000110700788c */ /* 0x000fd2000bf05270 */
        /* <DEDUP_REMOVED lines=24> */
[----:B---3--:R-:W-:Y:S01]  /*4800*/  SHF.R.U32.HI R41, RZ, 0x18, R41 ;  /* 0x00000018ff297819 */ /* 0x008fe20000011629 */
        /* <DEDUP_REMOVED lines=14> */
[----:B0-----:R-:W-:Y:S01]  /*48f0*/  SHF.R.U32.HI R35, RZ, 0x18, R35 ;  /* 0x00000018ff237819 */ /* 0x001fe20000011623 */
        /* <DEDUP_REMOVED lines=18> */
[----:B------:R-:W-:Y:S01]  /*4a20*/  IMAD.IADD R29, R11, 0x1, R34 ;  /* 0x000000010b1d7824 */ /* 0x000fe200078e0222 */
        /* <DEDUP_REMOVED lines=15> */
[----:B0-----:R-:W-:Y:S01]  /*4b20*/  IMAD.IADD R29, R15, 0x1, R32 ;  /* 0x000000010f1d7824 */ /* 0x001fe200078e0220 */
        /* <DEDUP_REMOVED lines=15> */
[----:B-1----:R-:W-:Y:S01]  /*4c20*/  IMAD.IADD R27, R6, 0x1, R25 ;  /* 0x00000001061b7824 */ /* 0x002fe200078e0219 */
[----:B------:R-:W-:-:S04]  /*4c30*/  UISETP.NE.AND UP0, UPT, UR7, 0x29, UPT ;  /* 0x000000290700788c */ /* 0x000fc8000bf05270 */
[----:B------:R1:W-:Y:S05]  /*4c40*/  STG.E.U8 desc[UR10][R20.64+0x28], R27 ;  /* 0x0000281b14007986 */ /* 0x0003ea000c10110a */
[----:B------:R-:W-:Y:S05]  /*4c50*/  BRA.U !UP0, `(.L_x_0) ;  /* 0x0000000508747547 */ /* 0x000fea000b800000 */
[----:B------:R-:W-:Y:S01]  /*4c60*/  SHF.R.U32.HI R25, RZ, 0x8, R27 ;  /* 0x00000008ff197819 */ /* 0x000fe2000001161b */
        /* <DEDUP_REMOVED lines=11> */
[----:B-1----:R-:W-:Y:S01]  /*4d20*/  IMAD.IADD R27, R5, 0x1, R22 ;  /* 0x00000001051b7824 */ /* 0x002fe200078e0216 */
        /* <DEDUP_REMOVED lines=26> */
[----:B------:R-:W-:Y:S01]  /*4ed0*/  SHF.R.U32.HI R33, RZ, 0x18, R33 ;  /* 0x00000018ff217819 */ /* 0x000fe20000011621 */
[----:B------:R-:W-:-:S04]  /*4ee0*/  UISETP.NE.AND UP0, UPT, UR7, 0x34, UPT ;  /* 0x000000340700788c */ /* 0x000fc8000bf05270 */
[----:B------:R0:W-:Y:S05]  /*4ef0*/  STG.E.U8 desc[UR10][R20.64+0x33], R33 ;  /* 0x0000332114007986 */ /* 0x0001ea000c10110a */
[----:B------:R-:W-:Y:S05]  /*4f00*/  BRA.U !UP0, `(.L_x_0) ;  /* 0x0000000108c87547 */ /* 0x000fea000b800000 */
[----:B------:R-:W-:Y:S01]  /*4f10*/  VIADD R31, R31, UR4 ;  /* 0x000000041f1f7c36 */ /* 0x000fe20008000000 */
        /* <DEDUP_REMOVED lines=15> */
[----:B0-----:R-:W-:Y:S01]  /*5010*/  IMAD.IADD R25, R4, 0x1, R23 ;  /* 0x0000000104197824 */ /* 0x001fe200078e0217 */
        /* <DEDUP_REMOVED lines=17> */
[----:B------:R-:W-:-:S13]  /*5130*/  R2UR UR8, R30 ;  /* 0x000000001e0872ca */ /* 0x000fda00000e0000 */
[----:B0-----:R-:W-:-:S05]  /*5140*/  IMAD.U32 R23, RZ, RZ, UR8 ;  /* 0x00000008ff177e24 */ /* 0x001fca000f8e00ff */
[----:B------:R0:W-:Y:S01]  /*5150*/  STG.E.U8 desc[UR10][R20.64+0x3c], R23 ;  /* 0x00003c1714007986 */ /* 0x0001e2000c10110a */
[----:B------:R-:W-:Y:S05]  /*5160*/  BRA.U !UP0, `(.L_x_0) ;  /* 0x0000000108307547 */ /* 0x000fea000b800000 */
[----:B------:R-:W-:Y:S01]  /*5170*/  IMAD.U32 R22, RZ, RZ, UR8 ;  /* 0x00000008ff167e24 */ /* 0x000fe2000f8e00ff */
[----:B------:R-:W-:-:S04]  /*5180*/  UISETP.NE.AND UP0, UPT, UR7, 0x3e, UPT ;  /* 0x0000003e0700788c */ /* 0x000fc8000bf05270 */
[----:B0-----:R-:W-:-:S05]  /*5190*/  SHF.R.U32.HI R23, RZ, 0x8, R22 ;  /* 0x00000008ff177819 */ /* 0x001fca0000011616 */
[----:B------:R0:W-:Y:S01]  /*51a0*/  STG.E.U8 desc[UR10][R20.64+0x3d], R23 ;  /* 0x00003d1714007986 */ /* 0x0001e2000c10110a */
[----:B------:R-:W-:Y:S05]  /*51b0*/  BRA.U !UP0, `(.L_x_0) ;  /* 0x00000001081c7547 */ /* 0x000fea000b800000 */
[----:B------:R-:W-:Y:S01]  /*51c0*/  UISETP.NE.AND UP0, UPT, UR7, 0x3f, UPT ;  /* 0x0000003f0700788c */ /* 0x000fe2000bf05270 */
[----:B0-----:R-:W-:-:S05]  /*51d0*/  SHF.R.U32.HI R23, RZ, 0x10, R22 ;  /* 0x00000010ff177819 */ /* 0x001fca0000011616 */
[----:B------:R-:W-:Y:S01]  /*51e0*/  PLOP3.LUT P1, PT, PT, PT, UP0, 0x80, 0x8 ;  /* 0x000000000008781c */ /* 0x000fe20003f2f008 */
[----:B------:R0:W-:Y:S04]  /*51f0*/  STG.E.U8 desc[UR10][R20.64+0x3e], R23 ;  /* 0x00003e1714007986 */ /* 0x0001e8000c10110a */
[----:B------:R-:W-:-:S06]  /*5200*/  @UP0 USHF.R.U32.HI UR8, URZ, 0x18, UR8 ;  /* 0x00000018ff080899 */ /* 0x000fcc0008011608 */
[----:B------:R-:W-:-:S05]  /*5210*/  IMAD.U32 R25, RZ, RZ, UR8 ;  /* 0x00000008ff197e24 */ /* 0x000fca000f8e00ff */
[----:B------:R0:W-:Y:S02]  /*5220*/  @P1 STG.E.U8 desc[UR10][R20.64+0x3f], R25 ;  /* 0x00003f1914001986 */ /* 0x0001e4000c10110a */
.L_x_0:
[----:B------:R-:W-:Y:S02]  /*5230*/  UISETP.NE.AND UP0, UPT, UR9, URZ, UPT ;  /* 0x000000ff0900728c */ /* 0x000fe4000bf05270 */
[----:B------:R-:W-:Y:S02]  /*5240*/  UIADD3 UR8, UPT, UPT, UR4, 0x1, URZ ;  /* 0x0000000104087890 */ /* 0x000fe4000fffe0ff */
[----:B------:R-:W-:-:S07]  /*5250*/  UIADD3 UR7, UPT, UPT, UR7, -0x40, URZ ;  /* 0xffffffc007077890 */ /* 0x000fce000fffe0ff */
[----:B------:R-:W-:-:S07]  /*5260*/  @UP0 UIADD3 UR8, UPT, UPT, UR4, URZ, URZ ;  /* 0x000000ff04080290 */ /* 0x000fce000fffe0ff */
[----:B------:R-:W-:Y:S01]  /*5270*/  UMOV UR4, UR8 ;  /* 0x0000000800047c82 */ /* 0x000fe20008000000 */
[----:B------:R-:W-:Y:S05]  /*5280*/  @P0 BRA `(.L_x_1) ;  /* 0xffffffb4002c0947 */ /* 0x000fea000383ffff */
[----:B------:R-:W-:Y:S05]  /*5290*/  EXIT ;  /* 0x000000000000794d */ /* 0x000fea0003800000 */
.L_x_2:
[----:B------:R-:W-:-:S00]  /*52a0*/  BRA `(.L_x_2) ;  /* 0xfffffffc00fc7947 */ /* 0x000fc0000383ffff */
[----:B------:R-:W-:-:S00]  /*52b0*/  NOP ;  /* 0x0000000000007918 */ /* 0x000fc00000000000 */
        /* <DEDUP_REMOVED lines=12> */
.L_x_3:


//--------------------- .nv.shared.reserved.0     --------------------------
	.section	.nv.shared.reserved.0,"aw",@nobits
	.weak		__nv_reservedSMEM_offset_0_alias
	.size		__nv_reservedSMEM_offset_0_alias, 0, 64
	.other		__nv_reservedSMEM_offset_0_alias,@"STO_CUDA_RESERVED_SHARED STV_DEFAULT"
__nv_reservedSMEM_offset_0_alias:
	.zero		0
	.zero		64


//--------------------- .nv.constant0._Z15test_keystreamsPKcS0_S0_PKhPhS3_S3_S3_iii --------------------------
	.section	.nv.constant0._Z15test_keystreamsPKcS0_S0_PKhPhS3_S3_S3_iii,"a",@progbits
	.sectionflags	@""
	.align	4
.nv.constant0._Z15test_keystreamsPKcS0_S0_PKhPhS3_S3_S3_iii:
	.zero		972


//--------------------- SYMBOLS --------------------------

	.type		.nv.reservedSmem.offset0,@object
	.size		.nv.reservedSmem.offset0,0x4
